// auto-generated by cutlass_sweep.epilogue — config: {"arch": "sm_100", "cluster_m": 2, "cluster_n": 1, "dtype": "fp16", "fusion": "sigmoid", "tile_k": 64, "tile_m": 256, "tile_n": 128}
#include "cutlass/cutlass.h"
#include "cutlass/gemm/collective/collective_builder.hpp"
#include "cutlass/gemm/device/gemm_universal_adapter.h"
#include "cutlass/gemm/kernel/gemm_universal.hpp"
#include "cutlass/epilogue/collective/collective_builder.hpp"
#include "cutlass/epilogue/fusion/operations.hpp"
#include "cutlass/epilogue/thread/activation.h"

using Elem = cutlass::half_t;
using Acc  = float;
using TileShape    = cute::Shape<cute::_256, cute::_128, cute::_64>;
using ClusterShape = cute::Shape<cute::_2, cute::_1, cute::_1>;
using FusionOp     = cutlass::epilogue::fusion::LinCombEltAct<cutlass::epilogue::thread::Sigmoid, Elem, Acc>;

using CollectiveEpilogue = typename cutlass::epilogue::collective::CollectiveBuilder<
    cutlass::arch::Sm100, cutlass::arch::OpClassTensorOp,
    TileShape, ClusterShape,
    cutlass::epilogue::collective::EpilogueTileAuto,
    Acc, Acc,
    Elem, cutlass::layout::RowMajor, 128 / cutlass::sizeof_bits<Elem>::value,
    Elem, cutlass::layout::RowMajor, 128 / cutlass::sizeof_bits<Elem>::value,
    cutlass::epilogue::collective::EpilogueScheduleAuto,
    FusionOp
  >::CollectiveOp;

using CollectiveMainloop = typename cutlass::gemm::collective::CollectiveBuilder<
    cutlass::arch::Sm100, cutlass::arch::OpClassTensorOp,
    Elem, cutlass::layout::RowMajor, 128 / cutlass::sizeof_bits<Elem>::value,
    Elem, cutlass::layout::ColumnMajor, 128 / cutlass::sizeof_bits<Elem>::value,
    Acc,
    TileShape, ClusterShape,
    cutlass::gemm::collective::StageCountAutoCarveout<
        static_cast<int>(sizeof(typename CollectiveEpilogue::SharedStorage))>,
    cutlass::gemm::collective::KernelScheduleAuto
  >::CollectiveOp;

using GemmKernel = cutlass::gemm::kernel::GemmUniversal<
    cute::Shape<int,int,int,int>, CollectiveMainloop, CollectiveEpilogue>;
using Gemm = cutlass::gemm::device::GemmUniversalAdapter<GemmKernel>;

auto* _anchor = &cutlass::device_kernel<GemmKernel>;


// ===== COMPILED SASS (sm_100a) =====

	.target	sm_100a

	.elftype	@"ET_EXEC"


//--------------------- .note.nv.tkinfo           --------------------------
	.section	.note.nv.tkinfo,"",@"SHT_NOTE"
	.sectionflags	@"SHF_NOTE_NV_TKINFO"
	.tkinfo
        /*0018*/ 	.word	0x00000002
        /*0030*/ 	.string	""
        /*0030*/ 	.string	"ptxas"
        /*0030*/ 	.string	"Cuda compilation tools, release 13.0, V13.0.88"
        /*0030*/ 	.string	"Build cuda_13.0.r13.0/compiler.36424714_0"
        /*0030*/ 	.string	"-arch sm_100a -m 64 "



//--------------------- .note.nv.cuinfo           --------------------------
	.section	.note.nv.cuinfo,"",@"SHT_NOTE"
	.sectionflags	@"SHF_NOTE_NV_CUINFO"
        /*0018*/ 	.short	0x0002
        /*001a*/ 	.short	0x0064
        /*001c*/ 	.short	0x0082
	.zero		2


//--------------------- .nv.info                  --------------------------
	.section	.nv.info,"",@"SHT_CUDA_INFO"
	.align	4


	//----- nvinfo : EIATTR_REGCOUNT
	.align		4
        /*0000*/ 	.byte	0x04, 0x2f
        /*0002*/ 	.short	(.L_19 - .L_18)
	.align		4
.L_18:
        /*0004*/ 	.word	index@(_ZN7cutlass13device_kernelINS_4gemm6kernel13GemmUniversalIN4cute5tupleIJiiiiEEENS1_10collective13CollectiveMmaINS1_35MainloopSm100TmaUmmaWarpSpecializedILi8ELi2ELi4ENS5_IJNS4_1CILi2EEENSA_ILi1EEESC_EEEEENS5_IJNSA_ILi256EEENSA_ILi128EEENSA_ILi64EEEEEENS_6half_tENS5_IJlSC_lEEESJ_SK_NS4_8TiledMMAINS4_8MMA_AtomIJNS4_26SM100_MMA_F16BF16_2x1SM_SSISJ_SJ_fLi256ELi128ELNS4_4UMMA5MajorE0ELSP_0ELNSO_7ScaleInE0ELSQ_0EEEEEENS4_6LayoutINS5_IJSC_SC_SC_EEENS5_IJNSA_ILi0EEESV_SV_EEEEENS5_IJNS4_10UnderscoreESY_SY_EEEEENS4_18SM100_TMA_2SM_LOADENS4_14ComposedLayoutINS4_7SwizzleILi3ELi4ELi3EEENS4_18smem_ptr_flag_bitsILi16EEENST_INS5_IJNSA_ILi8EEESH_EEENS5_IJSH_SC_EEEEEEEvNS4_8identityES11_S1B_vS1C_EENS_8epilogue10collective18CollectiveEpilogueINS1E_23Sm100TmaWarpSpecializedILi4ELi2ELi32ELb1ELb0EEEJNS5_IJSG_SG_SH_EEENS5_IJNST_ISG_SC_EENST_INSA_ILi32EEESC_EEEEESJ_SK_SJ_SK_NS1E_6fusion15FusionCallbacksIS1I_NS1O_13LinCombEltActINS1E_6thread7SigmoidESJ_fSJ_fLNS_15FloatRoundStyleE2EEES1J_S1N_JEEENS4_5SM1004TMEM4LOAD26SM100_TMEM_LOAD_32dp32b32xENS4_13SM90_TMA_LOADENS12_INS13_ILi2ELi4ELi3EEES16_NST_INS5_IJS17_S1L_EEENS5_IJS1L_SC_EEEEEEENS4_39AutoVectorizingCopyWithAssumedAlignmentILi128EEENS4_14SM90_TMA_STOREES25_S27_S27_EEEvvEEEEvNT_6ParamsE)
        /*0008*/ 	.word	0x00000083


	//----- nvinfo : EIATTR_FRAME_SIZE
	.align		4
.L_19:
        /*000c*/ 	.byte	0x04, 0x11
        /*000e*/ 	.short	(.L_21 - .L_20)
	.align		4
.L_20:
        /*0010*/ 	.word	index@($__internal_3_$__cuda_sm20_rcp_rn_f32_slowpath)
        /*0014*/ 	.word	0x00000000


	//----- nvinfo : EIATTR_FRAME_SIZE
	.align		4
.L_21:
        /*0018*/ 	.byte	0x04, 0x11
        /*001a*/ 	.short	(.L_23 - .L_22)
	.align		4
.L_22:
        /*001c*/ 	.word	index@($__internal_2_$__cuda_sm10x_tcgen05_guardrail_trap_unallocated_columns_being_dealloced)
        /*0020*/ 	.word	0x00000000


	//----- nvinfo : EIATTR_FRAME_SIZE
	.align		4
.L_23:
        /*0024*/ 	.byte	0x04, 0x11
        /*0026*/ 	.short	(.L_25 - .L_24)
	.align		4
.L_24:
        /*0028*/ 	.word	index@($__internal_1_$__cuda_sm10x_tcgen05_guardrail_trap_phase_invalid_during_alloc)
        /*002c*/ 	.word	0x00000000


	//----- nvinfo : EIATTR_FRAME_SIZE
	.align		4
.L_25:
        /*0030*/ 	.byte	0x04, 0x11
        /*0032*/ 	.short	(.L_27 - .L_26)
	.align		4
.L_26:
        /*0034*/ 	.word	index@($__internal_0_$__cuda_sm10x_tcgen05_guardrail_trap_col_being_dealloced_not_returned_by_alloc)
        /*0038*/ 	.word	0x00000000


	//----- nvinfo : EIATTR_FRAME_SIZE
	.align		4
.L_27:
        /*003c*/ 	.byte	0x04, 0x11
        /*003e*/ 	.short	(.L_29 - .L_28)
	.align		4
.L_28:
        /*0040*/ 	.word	index@(_ZN7cutlass13device_kernelINS_4gemm6kernel13GemmUniversalIN4cute5tupleIJiiiiEEENS1_10collective13CollectiveMmaINS1_35MainloopSm100TmaUmmaWarpSpecializedILi8ELi2ELi4ENS5_IJNS4_1CILi2EEENSA_ILi1EEESC_EEEEENS5_IJNSA_ILi256EEENSA_ILi128EEENSA_ILi64EEEEEENS_6half_tENS5_IJlSC_lEEESJ_SK_NS4_8TiledMMAINS4_8MMA_AtomIJNS4_26SM100_MMA_F16BF16_2x1SM_SSISJ_SJ_fLi256ELi128ELNS4_4UMMA5MajorE0ELSP_0ELNSO_7ScaleInE0ELSQ_0EEEEEENS4_6LayoutINS5_IJSC_SC_SC_EEENS5_IJNSA_ILi0EEESV_SV_EEEEENS5_IJNS4_10UnderscoreESY_SY_EEEEENS4_18SM100_TMA_2SM_LOADENS4_14ComposedLayoutINS4_7SwizzleILi3ELi4ELi3EEENS4_18smem_ptr_flag_bitsILi16EEENST_INS5_IJNSA_ILi8EEESH_EEENS5_IJSH_SC_EEEEEEEvNS4_8identityES11_S1B_vS1C_EENS_8epilogue10collective18CollectiveEpilogueINS1E_23Sm100TmaWarpSpecializedILi4ELi2ELi32ELb1ELb0EEEJNS5_IJSG_SG_SH_EEENS5_IJNST_ISG_SC_EENST_INSA_ILi32EEESC_EEEEESJ_SK_SJ_SK_NS1E_6fusion15FusionCallbacksIS1I_NS1O_13LinCombEltActINS1E_6thread7SigmoidESJ_fSJ_fLNS_15FloatRoundStyleE2EEES1J_S1N_JEEENS4_5SM1004TMEM4LOAD26SM100_TMEM_LOAD_32dp32b32xENS4_13SM90_TMA_LOADENS12_INS13_ILi2ELi4ELi3EEES16_NST_INS5_IJS17_S1L_EEENS5_IJS1L_SC_EEEEEEENS4_39AutoVectorizingCopyWithAssumedAlignmentILi128EEENS4_14SM90_TMA_STOREES25_S27_S27_EEEvvEEEEvNT_6ParamsE)
        /*0044*/ 	.word	0x00000000


	//----- nvinfo : EIATTR_MIN_STACK_SIZE
	.align		4
.L_29:
        /*0048*/ 	.byte	0x04, 0x12
        /*004a*/ 	.short	(.L_31 - .L_30)
	.align		4
.L_30:
        /*004c*/ 	.word	index@(_ZN7cutlass13device_kernelINS_4gemm6kernel13GemmUniversalIN4cute5tupleIJiiiiEEENS1_10collective13CollectiveMmaINS1_35MainloopSm100TmaUmmaWarpSpecializedILi8ELi2ELi4ENS5_IJNS4_1CILi2EEENSA_ILi1EEESC_EEEEENS5_IJNSA_ILi256EEENSA_ILi128EEENSA_ILi64EEEEEENS_6half_tENS5_IJlSC_lEEESJ_SK_NS4_8TiledMMAINS4_8MMA_AtomIJNS4_26SM100_MMA_F16BF16_2x1SM_SSISJ_SJ_fLi256ELi128ELNS4_4UMMA5MajorE0ELSP_0ELNSO_7ScaleInE0ELSQ_0EEEEEENS4_6LayoutINS5_IJSC_SC_SC_EEENS5_IJNSA_ILi0EEESV_SV_EEEEENS5_IJNS4_10UnderscoreESY_SY_EEEEENS4_18SM100_TMA_2SM_LOADENS4_14ComposedLayoutINS4_7SwizzleILi3ELi4ELi3EEENS4_18smem_ptr_flag_bitsILi16EEENST_INS5_IJNSA_ILi8EEESH_EEENS5_IJSH_SC_EEEEEEEvNS4_8identityES11_S1B_vS1C_EENS_8epilogue10collective18CollectiveEpilogueINS1E_23Sm100TmaWarpSpecializedILi4ELi2ELi32ELb1ELb0EEEJNS5_IJSG_SG_SH_EEENS5_IJNST_ISG_SC_EENST_INSA_ILi32EEESC_EEEEESJ_SK_SJ_SK_NS1E_6fusion15FusionCallbacksIS1I_NS1O_13LinCombEltActINS1E_6thread7SigmoidESJ_fSJ_fLNS_15FloatRoundStyleE2EEES1J_S1N_JEEENS4_5SM1004TMEM4LOAD26SM100_TMEM_LOAD_32dp32b32xENS4_13SM90_TMA_LOADENS12_INS13_ILi2ELi4ELi3EEES16_NST_INS5_IJS17_S1L_EEENS5_IJS1L_SC_EEEEEEENS4_39AutoVectorizingCopyWithAssumedAlignmentILi128EEENS4_14SM90_TMA_STOREES25_S27_S27_EEEvvEEEEvNT_6ParamsE)
        /*0050*/ 	.word	0x00000000
.L_31:


//--------------------- .nv.compat                --------------------------
	.section	.nv.compat,"",@"SHT_CUDA_COMPAT_INFO"
	.align	4
        /*0000*/ 	.byte	0x02, 0x09, 0x01, 0x00, 0x02, 0x02, 0x02, 0x00, 0x02, 0x05, 0x05, 0x00, 0x03, 0x07, 0x01, 0x01
        /*0010*/ 	.byte	0x02, 0x03, 0x01, 0x00, 0x02, 0x06, 0x01, 0x00, 0x04, 0x0b, 0x08, 0x00, 0x09, 0x00, 0x00, 0x00
        /*0020*/ 	.byte	0x00, 0x00, 0x00, 0x00


//--------------------- .nv.info._ZN7cutlass13device_kernelINS_4gemm6kernel13GemmUniversalIN4cute5tupleIJiiiiEEENS1_10collective13CollectiveMmaINS1_35MainloopSm100TmaUmmaWarpSpecializedILi8ELi2ELi4ENS5_IJNS4_1CILi2EEENSA_ILi1EEESC_EEEEENS5_IJNSA_ILi256EEENSA_ILi128EEENSA_ILi64EEEEEENS_6half_tENS5_IJlSC_lEEESJ_SK_NS4_8TiledMMAINS4_8MMA_AtomIJNS4_26SM100_MMA_F16BF16_2x1SM_SSISJ_SJ_fLi256ELi128ELNS4_4UMMA5MajorE0ELSP_0ELNSO_7ScaleInE0ELSQ_0EEEEEENS4_6LayoutINS5_IJSC_SC_SC_EEENS5_IJNSA_ILi0EEESV_SV_EEEEENS5_IJNS4_10UnderscoreESY_SY_EEEEENS4_18SM100_TMA_2SM_LOADENS4_14ComposedLayoutINS4_7SwizzleILi3ELi4ELi3EEENS4_18smem_ptr_flag_bitsILi16EEENST_INS5_IJNSA_ILi8EEESH_EEENS5_IJSH_SC_EEEEEEEvNS4_8identityES11_S1B_vS1C_EENS_8epilogue10collective18CollectiveEpilogueINS1E_23Sm100TmaWarpSpecializedILi4ELi2ELi32ELb1ELb0EEEJNS5_IJSG_SG_SH_EEENS5_IJNST_ISG_SC_EENST_INSA_ILi32EEESC_EEEEESJ_SK_SJ_SK_NS1E_6fusion15FusionCallbacksIS1I_NS1O_13LinCombEltActINS1E_6thread7SigmoidESJ_fSJ_fLNS_15FloatRoundStyleE2EEES1J_S1N_JEEENS4_5SM1004TMEM4LOAD26SM100_TMEM_LOAD_32dp32b32xENS4_13SM90_TMA_LOADENS12_INS13_ILi2ELi4ELi3EEES16_NST_INS5_IJS17_S1L_EEENS5_IJS1L_SC_EEEEEEENS4_39AutoVectorizingCopyWithAssumedAlignmentILi128EEENS4_14SM90_TMA_STOREES25_S27_S27_EEEvvEEEEvNT_6ParamsE --------------------------
	.section	.nv.info._ZN7cutlass13device_kernelINS_4gemm6kernel13GemmUniversalIN4cute5tupleIJiiiiEEENS1_10collective13CollectiveMmaINS1_35MainloopSm100TmaUmmaWarpSpecializedILi8ELi2ELi4ENS5_IJNS4_1CILi2EEENSA_ILi1EEESC_EEEEENS5_IJNSA_ILi256EEENSA_ILi128EEENSA_ILi64EEEEEENS_6half_tENS5_IJlSC_lEEESJ_SK_NS4_8TiledMMAINS4_8MMA_AtomIJNS4_26SM100_MMA_F16BF16_2x1SM_SSISJ_SJ_fLi256ELi128ELNS4_4UMMA5MajorE0ELSP_0ELNSO_7ScaleInE0ELSQ_0EEEEEENS4_6LayoutINS5_IJSC_SC_SC_EEENS5_IJNSA_ILi0EEESV_SV_EEEEENS5_IJNS4_10UnderscoreESY_SY_EEEEENS4_18SM100_TMA_2SM_LOADENS4_14ComposedLayoutINS4_7SwizzleILi3ELi4ELi3EEENS4_18smem_ptr_flag_bitsILi16EEENST_INS5_IJNSA_ILi8EEESH_EEENS5_IJSH_SC_EEEEEEEvNS4_8identityES11_S1B_vS1C_EENS_8epilogue10collective18CollectiveEpilogueINS1E_23Sm100TmaWarpSpecializedILi4ELi2ELi32ELb1ELb0EEEJNS5_IJSG_SG_SH_EEENS5_IJNST_ISG_SC_EENST_INSA_ILi32EEESC_EEEEESJ_SK_SJ_SK_NS1E_6fusion15FusionCallbacksIS1I_NS1O_13LinCombEltActINS1E_6thread7SigmoidESJ_fSJ_fLNS_15FloatRoundStyleE2EEES1J_S1N_JEEENS4_5SM1004TMEM4LOAD26SM100_TMEM_LOAD_32dp32b32xENS4_13SM90_TMA_LOADENS12_INS13_ILi2ELi4ELi3EEES16_NST_INS5_IJS17_S1L_EEENS5_IJS1L_SC_EEEEEEENS4_39AutoVectorizingCopyWithAssumedAlignmentILi128EEENS4_14SM90_TMA_STOREES25_S27_S27_EEEvvEEEEvNT_6ParamsE,"",@"SHT_CUDA_INFO"
	.sectionflags	@""
	.align	4


	//----- nvinfo : EIATTR_CUDA_API_VERSION
	.align		4
        /*0000*/ 	.byte	0x04, 0x37
        /*0002*/ 	.short	(.L_33 - .L_32)
.L_32:
        /*0004*/ 	.word	0x00000082


	//----- nvinfo : EIATTR_KPARAM_INFO
	.align		4
.L_33:
        /*0008*/ 	.byte	0x04, 0x17
        /*000a*/ 	.short	(.L_35 - .L_34)
.L_34:
        /*000c*/ 	.word	0x00000000
        /*0010*/ 	.short	0x0000
        /*0012*/ 	.short	0x0000
        /*0014*/ 	.byte	0x00, 0xf0, 0x01, 0x20


	//----- nvinfo : EIATTR_AT_ENTRY_FRAGMENTS
	.align		4
.L_35:
        /*0018*/ 	.byte	0x04, 0x4f
        /*001a*/ 	.short	(.L_37 - .L_36)


	//   ....[0]....
.L_36:
        /*001c*/ 	.word	0x00000007


	//----- nvinfo : EIATTR_RESERVED_SMEM_USED
	.align		4
.L_37:
        /*0020*/ 	.byte	0x01, 0x41
	.zero		2


	//----- nvinfo : EIATTR_SPARSE_MMA_MASK
	.align		4
        /*0024*/ 	.byte	0x03, 0x50
        /*0026*/ 	.short	0x0000


	//----- nvinfo : EIATTR_TCGEN05_2CTA_USED
	.align		4
        /*0028*/ 	.byte	0x01, 0x52
	.zero		2


	//----- nvinfo : EIATTR_MAXREG_COUNT
	.align		4
        /*002c*/ 	.byte	0x03, 0x1b
        /*002e*/ 	.short	0x00ff


	//----- nvinfo : EIATTR_NUM_BARRIERS
	.align		4
        /*0030*/ 	.byte	0x02, 0x4c
        /*0032*/ 	.byte	0x07
	.zero		1


	//----- nvinfo : EIATTR_EXTERNS
	.align		4
        /*0034*/ 	.byte	0x04, 0x0f
        /*0036*/ 	.short	(.L_39 - .L_38)


	//   ....[0]....
	.align		4
.L_38:
        /*0038*/ 	.word	index@(__assertfail)


	//----- nvinfo : EIATTR_MERCURY_ISA_VERSION
	.align		4
.L_39:
        /*003c*/ 	.byte	0x03, 0x5f
        /*003e*/ 	.short	0x0101


	//----- nvinfo : EIATTR_INT_WARP_WIDE_INSTR_OFFSETS
	.align		4
        /*0040*/ 	.byte	0x04, 0x31
        /*0042*/ 	.short	(.L_41 - .L_40)


	//   ....[0]....
.L_40:
        /*0044*/ 	.word	0x00000d60


	//   ....[1]....
        /*0048*/ 	.word	0x00000e00


	//   ....[2]....
        /*004c*/ 	.word	0x00002150


	//   ....[3]....
        /*0050*/ 	.word	0x00004260


	//   ....[4]....
        /*0054*/ 	.word	0x00004290


	//   ....[5]....
        /*0058*/ 	.word	0x000042e0


	//   ....[6]....
        /*005c*/ 	.word	0x00004c00


	//   ....[7]....
        /*0060*/ 	.word	0x00004c60


	//   ....[8]....
        /*0064*/ 	.word	0x00004d40


	//   ....[9]....
        /*0068*/ 	.word	0x00004db0


	//   ....[10]....
        /*006c*/ 	.word	0x00004ec0


	//   ....[11]....
        /*0070*/ 	.word	0x00004f50


	//   ....[12]....
        /*0074*/ 	.word	0x00005120


	//   ....[13]....
        /*0078*/ 	.word	0x00005280


	//   ....[14]....
        /*007c*/ 	.word	0x00006180


	//----- nvinfo : EIATTR_COOP_GROUP_MASK_REGIDS
	.align		4
.L_41:
        /*0080*/ 	.byte	0x04, 0x29
        /*0082*/ 	.short	(.L_43 - .L_42)


	//   ....[0]....
.L_42:
        /*0084*/ 	.word	0xffffffff


	//   ....[1]....
        /*0088*/ 	.word	0xffffffff


	//   ....[2]....
        /*008c*/ 	.word	0xffffffff


	//   ....[3]....
        /*0090*/ 	.word	0xffffffff


	//   ....[4]....
        /*0094*/ 	.word	0xffffffff


	//   ....[5]....
        /*0098*/ 	.word	0xffffffff


	//   ....[6]....
        /*009c*/ 	.word	0xffffffff


	//   ....[7]....
        /*00a0*/ 	.word	0xffffffff


	//   ....[8]....
        /*00a4*/ 	.word	0xffffffff


	//   ....[9]....
        /*00a8*/ 	.word	0xffffffff


	//   ....[10]....
        /*00ac*/ 	.word	0xffffffff


	//   ....[11]....
        /*00b0*/ 	.word	0xffffffff


	//   ....[12]....
        /*00b4*/ 	.word	0xffffffff


	//   ....[13]....
        /*00b8*/ 	.word	0xffffffff


	//----- nvinfo : EIATTR_COOP_GROUP_INSTR_OFFSETS
	.align		4
.L_43:
        /*00bc*/ 	.byte	0x04, 0x28
        /*00be*/ 	.short	(.L_45 - .L_44)


	//   ....[0]....
.L_44:
        /*00c0*/ 	.word	0x000000c0


	//   ....[1]....
        /*00c4*/ 	.word	0x000004d0


	//   ....[2]....
        /*00c8*/ 	.word	0x000006d0


	//   ....[3]....
        /*00cc*/ 	.word	0x00000860


	//   ....[4]....
        /*00d0*/ 	.word	0x00000950


	//   ....[5]....
        /*00d4*/ 	.word	0x00000ab0


	//   ....[6]....
        /*00d8*/ 	.word	0x00000c40


	//   ....[7]....
        /*00dc*/ 	.word	0x00000e80


	//   ....[8]....
        /*00e0*/ 	.word	0x00002030


	//   ....[9]....
        /*00e4*/ 	.word	0x00003050


	//   ....[10]....
        /*00e8*/ 	.word	0x00003520


	//   ....[11]....
        /*00ec*/ 	.word	0x00003550


	//   ....[12]....
        /*00f0*/ 	.word	0x00004170


	//   ....[13]....
        /*00f4*/ 	.word	0x00004380


	//----- nvinfo : EIATTR_VRC_CTA_INIT_COUNT
	.align		4
.L_45:
        /*00f8*/ 	.byte	0x02, 0x4a
        /*00fa*/ 	.byte	0x80
	.zero		1


	//----- nvinfo : EIATTR_SYSCALL_OFFSETS
	.align		4
        /*00fc*/ 	.byte	0x04, 0x46
        /*00fe*/ 	.short	(.L_47 - .L_46)


	//   ....[0]....
.L_46:
        /*0100*/ 	.word	0x00005c60


	//   ....[1]....
        /*0104*/ 	.word	0x00005d50


	//   ....[2]....
        /*0108*/ 	.word	0x00006690


	//----- nvinfo : EIATTR_MBARRIER_INSTR_OFFSETS
	.align		4
.L_47:
        /*010c*/ 	.byte	0x04, 0x39
        /*010e*/ 	.short	(.L_49 - .L_48)


	//   ....[0]....
.L_48:
        /*0110*/ 	.word	0x000005c0
        /*0114*/ 	.word	0x000000ff
        /*0118*/ 	.word	0x00000000
        /*011c*/ 	.short	0x0100
        /*011e*/ 	.byte	0x08
	.zero		1


	//   ....[1]....
        /*0120*/ 	.word	0x000005d0
        /*0124*/ 	.word	0x000000ff
        /*0128*/ 	.word	0x00000040
        /*012c*/ 	.short	0x0100
        /*012e*/ 	.byte	0x08
	.zero		1


	//   ....[2]....
        /*0130*/ 	.word	0x000005e0
        /*0134*/ 	.word	0x000000ff
        /*0138*/ 	.word	0x00000008
        /*013c*/ 	.short	0x0100
        /*013e*/ 	.byte	0x08
	.zero		1


	//   ....[3]....
        /*0140*/ 	.word	0x000005f0
        /*0144*/ 	.word	0x000000ff
        /*0148*/ 	.word	0x00000048
        /*014c*/ 	.short	0x0100
        /*014e*/ 	.byte	0x08
	.zero		1


	//   ....[4]....
        /*0150*/ 	.word	0x00000600
        /*0154*/ 	.word	0x000000ff
        /*0158*/ 	.word	0x00000010
        /*015c*/ 	.short	0x0100
        /*015e*/ 	.byte	0x08
	.zero		1


	//   ....[5]....
        /*0160*/ 	.word	0x00000610
        /*0164*/ 	.word	0x000000ff
        /*0168*/ 	.word	0x00000050
        /*016c*/ 	.short	0x0100
        /*016e*/ 	.byte	0x08
	.zero		1


	//   ....[6]....
        /*0170*/ 	.word	0x00000620
        /*0174*/ 	.word	0x000000ff
        /*0178*/ 	.word	0x00000018
        /*017c*/ 	.short	0x0100
        /*017e*/ 	.byte	0x08
	.zero		1


	//   ....[7]....
        /*0180*/ 	.word	0x00000630
        /*0184*/ 	.word	0x000000ff
        /*0188*/ 	.word	0x00000058
        /*018c*/ 	.short	0x0100
        /*018e*/ 	.byte	0x08
	.zero		1


	//   ....[8]....
        /*0190*/ 	.word	0x00000640
        /*0194*/ 	.word	0x000000ff
        /*0198*/ 	.word	0x00000020
        /*019c*/ 	.short	0x0100
        /*019e*/ 	.byte	0x08
	.zero		1


	//   ....[9]....
        /*01a0*/ 	.word	0x00000650
        /*01a4*/ 	.word	0x000000ff
        /*01a8*/ 	.word	0x00000060
        /*01ac*/ 	.short	0x0100
        /*01ae*/ 	.byte	0x08
	.zero		1


	//   ....[10]....
        /*01b0*/ 	.word	0x00000660
        /*01b4*/ 	.word	0x000000ff
        /*01b8*/ 	.word	0x00000028
        /*01bc*/ 	.short	0x0100
        /*01be*/ 	.byte	0x08
	.zero		1


	//   ....[11]....
        /*01c0*/ 	.word	0x00000670
        /*01c4*/ 	.word	0x000000ff
        /*01c8*/ 	.word	0x00000068
        /*01cc*/ 	.short	0x0100
        /*01ce*/ 	.byte	0x08
	.zero		1


	//   ....[12]....
        /*01d0*/ 	.word	0x00000680
        /*01d4*/ 	.word	0x000000ff
        /*01d8*/ 	.word	0x00000030
        /*01dc*/ 	.short	0x0100
        /*01de*/ 	.byte	0x08
	.zero		1


	//   ....[13]....
        /*01e0*/ 	.word	0x00000690
        /*01e4*/ 	.word	0x000000ff
        /*01e8*/ 	.word	0x00000070
        /*01ec*/ 	.short	0x0100
        /*01ee*/ 	.byte	0x08
	.zero		1


	//   ....[14]....
        /*01f0*/ 	.word	0x000006a0
        /*01f4*/ 	.word	0x000000ff
        /*01f8*/ 	.word	0x00000038
        /*01fc*/ 	.short	0x0100
        /*01fe*/ 	.byte	0x08
	.zero		1


	//   ....[15]....
        /*0200*/ 	.word	0x000006b0
        /*0204*/ 	.word	0x000000ff
        /*0208*/ 	.word	0x00000078
        /*020c*/ 	.short	0x0100
        /*020e*/ 	.byte	0x08
	.zero		1


	//   ....[16]....
        /*0210*/ 	.word	0x000007d0
        /*0214*/ 	.word	0x000000ff
        /*0218*/ 	.word	0x00000080
        /*021c*/ 	.short	0x0100
        /*021e*/ 	.byte	0x09
	.zero		1


	//   ....[17]....
        /*0220*/ 	.word	0x000007e0
        /*0224*/ 	.word	0x000000ff
        /*0228*/ 	.word	0x000000a0
        /*022c*/ 	.short	0x0100
        /*022e*/ 	.byte	0x09
	.zero		1


	//   ....[18]....
        /*0230*/ 	.word	0x000007f0
        /*0234*/ 	.word	0x000000ff
        /*0238*/ 	.word	0x00000088
        /*023c*/ 	.short	0x0100
        /*023e*/ 	.byte	0x09
	.zero		1


	//   ....[19]....
        /*0240*/ 	.word	0x00000800
        /*0244*/ 	.word	0x000000ff
        /*0248*/ 	.word	0x000000a8
        /*024c*/ 	.short	0x0100
        /*024e*/ 	.byte	0x09
	.zero		1


	//   ....[20]....
        /*0250*/ 	.word	0x00000810
        /*0254*/ 	.word	0x000000ff
        /*0258*/ 	.word	0x00000090
        /*025c*/ 	.short	0x0100
        /*025e*/ 	.byte	0x09
	.zero		1


	//   ....[21]....
        /*0260*/ 	.word	0x00000820
        /*0264*/ 	.word	0x000000ff
        /*0268*/ 	.word	0x000000b0
        /*026c*/ 	.short	0x0100
        /*026e*/ 	.byte	0x09
	.zero		1


	//   ....[22]....
        /*0270*/ 	.word	0x00000830
        /*0274*/ 	.word	0x000000ff
        /*0278*/ 	.word	0x00000098
        /*027c*/ 	.short	0x0100
        /*027e*/ 	.byte	0x09
	.zero		1


	//   ....[23]....
        /*0280*/ 	.word	0x00000840
        /*0284*/ 	.word	0x000000ff
        /*0288*/ 	.word	0x000000b8
        /*028c*/ 	.short	0x0100
        /*028e*/ 	.byte	0x09
	.zero		1


	//   ....[24]....
        /*0290*/ 	.word	0x00000920
        /*0294*/ 	.word	0x000000ff
        /*0298*/ 	.word	0x000000c0
        /*029c*/ 	.short	0x0100
        /*029e*/ 	.byte	0x08
	.zero		1


	//   ....[25]....
        /*02a0*/ 	.word	0x00000930
        /*02a4*/ 	.word	0x000000ff
        /*02a8*/ 	.word	0x000000c8
        /*02ac*/ 	.short	0x0100
        /*02ae*/ 	.byte	0x08
	.zero		1


	//   ....[26]....
        /*02b0*/ 	.word	0x00000a60
        /*02b4*/ 	.word	0x000000ff
        /*02b8*/ 	.word	0x000000d0
        /*02bc*/ 	.short	0x0100
        /*02be*/ 	.byte	0x08
	.zero		1


	//   ....[27]....
        /*02c0*/ 	.word	0x00000a70
        /*02c4*/ 	.word	0x000000ff
        /*02c8*/ 	.word	0x000000e0
        /*02cc*/ 	.short	0x0100
        /*02ce*/ 	.byte	0x08
	.zero		1


	//   ....[28]....
        /*02d0*/ 	.word	0x00000a80
        /*02d4*/ 	.word	0x000000ff
        /*02d8*/ 	.word	0x000000d8
        /*02dc*/ 	.short	0x0100
        /*02de*/ 	.byte	0x08
	.zero		1


	//   ....[29]....
        /*02e0*/ 	.word	0x00000a90
        /*02e4*/ 	.word	0x000000ff
        /*02e8*/ 	.word	0x000000e8
        /*02ec*/ 	.short	0x0100
        /*02ee*/ 	.byte	0x08
	.zero		1


	//   ....[30]....
        /*02f0*/ 	.word	0x00000bb0
        /*02f4*/ 	.word	0x000000ff
        /*02f8*/ 	.word	0x000000f0
        /*02fc*/ 	.short	0x0100
        /*02fe*/ 	.byte	0x09
	.zero		1


	//   ....[31]....
        /*0300*/ 	.word	0x00000bc0
        /*0304*/ 	.word	0x000000ff
        /*0308*/ 	.word	0x00000110
        /*030c*/ 	.short	0x0100
        /*030e*/ 	.byte	0x09
	.zero		1


	//   ....[32]....
        /*0310*/ 	.word	0x00000bd0
        /*0314*/ 	.word	0x000000ff
        /*0318*/ 	.word	0x000000f8
        /*031c*/ 	.short	0x0100
        /*031e*/ 	.byte	0x09
	.zero		1


	//   ....[33]....
        /*0320*/ 	.word	0x00000be0
        /*0324*/ 	.word	0x000000ff
        /*0328*/ 	.word	0x00000118
        /*032c*/ 	.short	0x0100
        /*032e*/ 	.byte	0x09
	.zero		1


	//   ....[34]....
        /*0330*/ 	.word	0x00000bf0
        /*0334*/ 	.word	0x000000ff
        /*0338*/ 	.word	0x00000100
        /*033c*/ 	.short	0x0100
        /*033e*/ 	.byte	0x09
	.zero		1


	//   ....[35]....
        /*0340*/ 	.word	0x00000c00
        /*0344*/ 	.word	0x000000ff
        /*0348*/ 	.word	0x00000120
        /*034c*/ 	.short	0x0100
        /*034e*/ 	.byte	0x09
	.zero		1


	//   ....[36]....
        /*0350*/ 	.word	0x00000c10
        /*0354*/ 	.word	0x000000ff
        /*0358*/ 	.word	0x00000108
        /*035c*/ 	.short	0x0100
        /*035e*/ 	.byte	0x09
	.zero		1


	//   ....[37]....
        /*0360*/ 	.word	0x00000c20
        /*0364*/ 	.word	0x000000ff
        /*0368*/ 	.word	0x00000128
        /*036c*/ 	.short	0x0100
        /*036e*/ 	.byte	0x09
	.zero		1


	//   ....[38]....
        /*0370*/ 	.word	0x00000d10
        /*0374*/ 	.word	0x000000ff
        /*0378*/ 	.word	0x00000130
        /*037c*/ 	.short	0x0100
        /*037e*/ 	.byte	0x08
	.zero		1


	//   ....[39]....
        /*0380*/ 	.word	0x00000d20
        /*0384*/ 	.word	0x000000ff
        /*0388*/ 	.word	0x00000140
        /*038c*/ 	.short	0x0100
        /*038e*/ 	.byte	0x08
	.zero		1


	//   ....[40]....
        /*0390*/ 	.word	0x00000d30
        /*0394*/ 	.word	0x000000ff
        /*0398*/ 	.word	0x00000138
        /*039c*/ 	.short	0x0100
        /*039e*/ 	.byte	0x08
	.zero		1


	//   ....[41]....
        /*03a0*/ 	.word	0x00000d40
        /*03a4*/ 	.word	0x000000ff
        /*03a8*/ 	.word	0x00000148
        /*03ac*/ 	.short	0x0100
        /*03ae*/ 	.byte	0x08
	.zero		1


	//   ....[42]....
        /*03b0*/ 	.word	0x00000e30
        /*03b4*/ 	.word	0x000000ff
        /*03b8*/ 	.word	0x00000150
        /*03bc*/ 	.short	0x0100
        /*03be*/ 	.byte	0x07
	.zero		1


	//   ....[43]....
        /*03c0*/ 	.word	0x00001820
        /*03c4*/ 	.word	0x00000002
        /*03c8*/ 	.word	0x00000140
        /*03cc*/ 	.short	0x010a
        /*03ce*/ 	.byte	0xff
	.zero		1


	//   ....[44]....
        /*03d0*/ 	.word	0x00001850
        /*03d4*/ 	.word	0x00000002
        /*03d8*/ 	.word	0x00000130
        /*03dc*/ 	.short	0x0101
        /*03de*/ 	.byte	0xff
	.zero		1


	//   ....[45]....
        /*03e0*/ 	.word	0x00001920
        /*03e4*/ 	.word	0x000000ff
        /*03e8*/ 	.word	0x00000040
        /*03ec*/ 	.short	0x010a
        /*03ee*/ 	.byte	0x08
	.zero		1


	//   ....[46]....
        /*03f0*/ 	.word	0x00001a20
        /*03f4*/ 	.word	0x000000ff
        /*03f8*/ 	.word	0x00000040
        /*03fc*/ 	.short	0x010a
        /*03fe*/ 	.byte	0x21
	.zero		1


	//   ....[47]....
        /*0400*/ 	.word	0x00001bd0
        /*0404*/ 	.word	0x000000ff
        /*0408*/ 	.word	0x00000040
        /*040c*/ 	.short	0x010a
        /*040e*/ 	.byte	0x08
	.zero		1


	//   ....[48]....
        /*0410*/ 	.word	0x00001cf0
        /*0414*/ 	.word	0x000000ff
        /*0418*/ 	.word	0x000000c8
        /*041c*/ 	.short	0x0101
        /*041e*/ 	.byte	0x06
	.zero		1


	//   ....[49]....
        /*0420*/ 	.word	0x00001d00
        /*0424*/ 	.word	0x000000ff
        /*0428*/ 	.word	0x00000040
        /*042c*/ 	.short	0x010a
        /*042e*/ 	.byte	0x08
	.zero		1


	//   ....[50]....
        /*0430*/ 	.word	0x00001d80
        /*0434*/ 	.word	0x000000ff
        /*0438*/ 	.word	0x00000040
        /*043c*/ 	.short	0x010a
        /*043e*/ 	.byte	0x11
	.zero		1


	//   ....[51]....
        /*0440*/ 	.word	0x00001f10
        /*0444*/ 	.word	0x000000ff
        /*0448*/ 	.word	0x00000040
        /*044c*/ 	.short	0x010a
        /*044e*/ 	.byte	0x08
	.zero		1


	//   ....[52]....
        /*0450*/ 	.word	0x00002060
        /*0454*/ 	.word	0x00000002
        /*0458*/ 	.word	0x000000d0
        /*045c*/ 	.short	0x010a
        /*045e*/ 	.byte	0xff
	.zero		1


	//   ....[53]....
        /*0460*/ 	.word	0x00002120
        /*0464*/ 	.word	0x00000002
        /*0468*/ 	.word	0x00000000
        /*046c*/ 	.short	0x0101
        /*046e*/ 	.byte	0xff
	.zero		1


	//   ....[54]....
        /*0470*/ 	.word	0x00002680
        /*0474*/ 	.word	0x000000ff
        /*0478*/ 	.word	0x00000000
        /*047c*/ 	.short	0x010a
        /*047e*/ 	.byte	0x04
	.zero		1


	//   ....[55]....
        /*0480*/ 	.word	0x00002710
        /*0484*/ 	.word	0x000000ff
        /*0488*/ 	.word	0x00000000
        /*048c*/ 	.short	0x010a
        /*048e*/ 	.byte	0x04
	.zero		1


	//   ....[56]....
        /*0490*/ 	.word	0x000027a0
        /*0494*/ 	.word	0x000000ff
        /*0498*/ 	.word	0x00000000
        /*049c*/ 	.short	0x010a
        /*049e*/ 	.byte	0x04
	.zero		1


	//   ....[57]....
        /*04a0*/ 	.word	0x00002830
        /*04a4*/ 	.word	0x000000ff
        /*04a8*/ 	.word	0x00000000
        /*04ac*/ 	.short	0x010a
        /*04ae*/ 	.byte	0x04
	.zero		1


	//   ....[58]....
        /*04b0*/ 	.word	0x000028c0
        /*04b4*/ 	.word	0x000000ff
        /*04b8*/ 	.word	0x00000000
        /*04bc*/ 	.short	0x010a
        /*04be*/ 	.byte	0x04
	.zero		1


	//   ....[59]....
        /*04c0*/ 	.word	0x00002950
        /*04c4*/ 	.word	0x000000ff
        /*04c8*/ 	.word	0x00000000
        /*04cc*/ 	.short	0x010a
        /*04ce*/ 	.byte	0x04
	.zero		1


	//   ....[60]....
        /*04d0*/ 	.word	0x000029e0
        /*04d4*/ 	.word	0x000000ff
        /*04d8*/ 	.word	0x00000000
        /*04dc*/ 	.short	0x010a
        /*04de*/ 	.byte	0x04
	.zero		1


	//   ....[61]....
        /*04e0*/ 	.word	0x00002a80
        /*04e4*/ 	.word	0x00000000
        /*04e8*/ 	.word	0x00000000
        /*04ec*/ 	.short	0x010a
        /*04ee*/ 	.byte	0xff
	.zero		1


	//   ....[62]....
        /*04f0*/ 	.word	0x00002bb0
        /*04f4*/ 	.word	0x00000000
        /*04f8*/ 	.word	0x00000130
        /*04fc*/ 	.short	0x010a
        /*04fe*/ 	.byte	0xff
	.zero		1


	//   ....[63]....
        /*0500*/ 	.word	0x00002c20
        /*0504*/ 	.word	0x00000000
        /*0508*/ 	.word	0x00000000
        /*050c*/ 	.short	0x0101
        /*050e*/ 	.byte	0xff
	.zero		1


	//   ....[64]....
        /*0510*/ 	.word	0x00002c40
        /*0514*/ 	.word	0x000000ff
        /*0518*/ 	.word	0x000000e0
        /*051c*/ 	.short	0x010a
        /*051e*/ 	.byte	0x05
	.zero		1


	//   ....[65]....
        /*0520*/ 	.word	0x00002d60
        /*0524*/ 	.word	0x00000000
        /*0528*/ 	.word	0x000000d0
        /*052c*/ 	.short	0x010a
        /*052e*/ 	.byte	0xff
	.zero		1


	//   ....[66]....
        /*0530*/ 	.word	0x00002e60
        /*0534*/ 	.word	0x00000000
        /*0538*/ 	.word	0x00000000
        /*053c*/ 	.short	0x0101
        /*053e*/ 	.byte	0xff
	.zero		1


	//   ....[67]....
        /*0540*/ 	.word	0x00002ef0
        /*0544*/ 	.word	0x000000ff
        /*0548*/ 	.word	0x000000e0
        /*054c*/ 	.short	0x0106
        /*054e*/ 	.byte	0x05
	.zero		1


	//   ....[68]....
        /*0550*/ 	.word	0x00002f10
        /*0554*/ 	.word	0x000000ff
        /*0558*/ 	.word	0x000000e0
        /*055c*/ 	.short	0x010a
        /*055e*/ 	.byte	0x05
	.zero		1


	//   ....[69]....
        /*0560*/ 	.word	0x00002fa0
        /*0564*/ 	.word	0x000000ff
        /*0568*/ 	.word	0x000000e0
        /*056c*/ 	.short	0x0106
        /*056e*/ 	.byte	0x04
	.zero		1


	//   ....[70]....
        /*0570*/ 	.word	0x00002fe0
        /*0574*/ 	.word	0x00000000
        /*0578*/ 	.word	0x000000e0
        /*057c*/ 	.short	0x010a
        /*057e*/ 	.byte	0xff
	.zero		1


	//   ....[71]....
        /*0580*/ 	.word	0x00003220
        /*0584*/ 	.word	0x000000ff
        /*0588*/ 	.word	0x00000008
        /*058c*/ 	.short	0x010a
        /*058e*/ 	.byte	0x06
	.zero		1


	//   ....[72]....
        /*0590*/ 	.word	0x00003240
        /*0594*/ 	.word	0x000000ff
        /*0598*/ 	.word	0x00000008
        /*059c*/ 	.short	0x010a
        /*059e*/ 	.byte	0x06
	.zero		1


	//   ....[73]....
        /*05a0*/ 	.word	0x000033d0
        /*05a4*/ 	.word	0x000000ff
        /*05a8*/ 	.word	0x00000008
        /*05ac*/ 	.short	0x010a
        /*05ae*/ 	.byte	0x06
	.zero		1


	//   ....[74]....
        /*05b0*/ 	.word	0x000033f0
        /*05b4*/ 	.word	0x000000ff
        /*05b8*/ 	.word	0x00000008
        /*05bc*/ 	.short	0x010a
        /*05be*/ 	.byte	0x06
	.zero		1


	//   ....[75]....
        /*05c0*/ 	.word	0x000034b0
        /*05c4*/ 	.word	0x000000ff
        /*05c8*/ 	.word	0x00000000
        /*05cc*/ 	.short	0x0101
        /*05ce*/ 	.byte	0x07
	.zero		1


	//   ....[76]....
        /*05d0*/ 	.word	0x000037f0
        /*05d4*/ 	.word	0x00000000
        /*05d8*/ 	.word	0x000000d0
        /*05dc*/ 	.short	0x010a
        /*05de*/ 	.byte	0xff
	.zero		1


	//   ....[77]....
        /*05e0*/ 	.word	0x000038b0
        /*05e4*/ 	.word	0x00000000
        /*05e8*/ 	.word	0x00000000
        /*05ec*/ 	.short	0x0101
        /*05ee*/ 	.byte	0xff
	.zero		1


	//   ....[78]....
        /*05f0*/ 	.word	0x00003970
        /*05f4*/ 	.word	0x000000ff
        /*05f8*/ 	.word	0x00000000
        /*05fc*/ 	.short	0x010a
        /*05fe*/ 	.byte	0x08
	.zero		1


	//   ....[79]....
        /*0600*/ 	.word	0x00003980
        /*0604*/ 	.word	0x000000ff
        /*0608*/ 	.word	0x00000110
        /*060c*/ 	.short	0x010a
        /*060e*/ 	.byte	0x09
	.zero		1


	//   ....[80]....
        /*0610*/ 	.word	0x00003a30
        /*0614*/ 	.word	0x000000ff
        /*0618*/ 	.word	0x00000000
        /*061c*/ 	.short	0x010a
        /*061e*/ 	.byte	0x08
	.zero		1


	//   ....[81]....
        /*0620*/ 	.word	0x00003b60
        /*0624*/ 	.word	0x000000ff
        /*0628*/ 	.word	0x00000000
        /*062c*/ 	.short	0x010a
        /*062e*/ 	.byte	0x1e
	.zero		1


	//   ....[82]....
        /*0630*/ 	.word	0x00003e60
        /*0634*/ 	.word	0x000000ff
        /*0638*/ 	.word	0x00000000
        /*063c*/ 	.short	0x010a
        /*063e*/ 	.byte	0x08
	.zero		1


	//   ....[83]....
        /*0640*/ 	.word	0x00003ef0
        /*0644*/ 	.word	0x000000ff
        /*0648*/ 	.word	0x00000000
        /*064c*/ 	.short	0x010a
        /*064e*/ 	.byte	0x08
	.zero		1


	//   ....[84]....
        /*0650*/ 	.word	0x00003f80
        /*0654*/ 	.word	0x000000ff
        /*0658*/ 	.word	0x00000000
        /*065c*/ 	.short	0x010a
        /*065e*/ 	.byte	0x08
	.zero		1


	//   ....[85]....
        /*0660*/ 	.word	0x00004020
        /*0664*/ 	.word	0x00000000
        /*0668*/ 	.word	0x00000000
        /*066c*/ 	.short	0x010a
        /*066e*/ 	.byte	0xff
	.zero		1


	//   ....[86]....
        /*0670*/ 	.word	0x00004060
        /*0674*/ 	.word	0x00000000
        /*0678*/ 	.word	0x00000000
        /*067c*/ 	.short	0x010a
        /*067e*/ 	.byte	0xff
	.zero		1


	//   ....[87]....
        /*0680*/ 	.word	0x000040d0
        /*0684*/ 	.word	0x000000ff
        /*0688*/ 	.word	0x00000000
        /*068c*/ 	.short	0x0101
        /*068e*/ 	.byte	0x05
	.zero		1


	//   ....[88]....
        /*0690*/ 	.word	0x00004110
        /*0694*/ 	.word	0x000000ff
        /*0698*/ 	.word	0x00000150
        /*069c*/ 	.short	0x010a
        /*069e*/ 	.byte	0x07
	.zero		1


	//   ....[89]....
        /*06a0*/ 	.word	0x00004160
        /*06a4*/ 	.word	0x000000ff
        /*06a8*/ 	.word	0x00000000
        /*06ac*/ 	.short	0x0101
        /*06ae*/ 	.byte	0x05
	.zero		1


	//   ....[90]....
        /*06b0*/ 	.word	0x000045b0
        /*06b4*/ 	.word	0x00000000
        /*06b8*/ 	.word	0x000000d0
        /*06bc*/ 	.short	0x010a
        /*06be*/ 	.byte	0xff
	.zero		1


	//   ....[91]....
        /*06c0*/ 	.word	0x00004670
        /*06c4*/ 	.word	0x00000000
        /*06c8*/ 	.word	0x00000000
        /*06cc*/ 	.short	0x0101
        /*06ce*/ 	.byte	0xff
	.zero		1


	//   ....[92]....
        /*06d0*/ 	.word	0x00004990
        /*06d4*/ 	.word	0x000000ff
        /*06d8*/ 	.word	0x000000c8
        /*06dc*/ 	.short	0x010a
        /*06de*/ 	.byte	0x07
	.zero		1


	//   ....[93]....
        /*06e0*/ 	.word	0x00004b80
        /*06e4*/ 	.word	0x000000ff
        /*06e8*/ 	.word	0x000000a0
        /*06ec*/ 	.short	0x010a
        /*06ee*/ 	.byte	0x07
	.zero		1


	//   ....[94]....
        /*06f0*/ 	.word	0x00004cf0
        /*06f4*/ 	.word	0x000000ff
        /*06f8*/ 	.word	0x00000080
        /*06fc*/ 	.short	0x010b
        /*06fe*/ 	.byte	0x07
	.zero		1


	//   ....[95]....
        /*0700*/ 	.word	0x00004d00
        /*0704*/ 	.word	0x000000ff
        /*0708*/ 	.word	0x00000000
        /*070c*/ 	.short	0x0101
        /*070e*/ 	.byte	0x08
	.zero		1


	//   ....[96]....
        /*0710*/ 	.word	0x00004d10
        /*0714*/ 	.word	0x000000ff
        /*0718*/ 	.word	0x000000a8
        /*071c*/ 	.short	0x010a
        /*071e*/ 	.byte	0x07
	.zero		1


	//   ....[97]....
        /*0720*/ 	.word	0x00004e60
        /*0724*/ 	.word	0x000000ff
        /*0728*/ 	.word	0x00000088
        /*072c*/ 	.short	0x010b
        /*072e*/ 	.byte	0x07
	.zero		1


	//   ....[98]....
        /*0730*/ 	.word	0x00004e70
        /*0734*/ 	.word	0x000000ff
        /*0738*/ 	.word	0x00000000
        /*073c*/ 	.short	0x0101
        /*073e*/ 	.byte	0x08
	.zero		1


	//   ....[99]....
        /*0740*/ 	.word	0x00004e80
        /*0744*/ 	.word	0x000000ff
        /*0748*/ 	.word	0x000000b0
        /*074c*/ 	.short	0x010a
        /*074e*/ 	.byte	0x07
	.zero		1


	//   ....[100]....
        /*0750*/ 	.word	0x00005000
        /*0754*/ 	.word	0x000000ff
        /*0758*/ 	.word	0x00000090
        /*075c*/ 	.short	0x010b
        /*075e*/ 	.byte	0x07
	.zero		1


	//   ....[101]....
        /*0760*/ 	.word	0x00005040
        /*0764*/ 	.word	0x000000ff
        /*0768*/ 	.word	0x00000000
        /*076c*/ 	.short	0x0101
        /*076e*/ 	.byte	0x08
	.zero		1


	//   ....[102]....
        /*0770*/ 	.word	0x00005080
        /*0774*/ 	.word	0x000000ff
        /*0778*/ 	.word	0x000000b8
        /*077c*/ 	.short	0x010a
        /*077e*/ 	.byte	0x07
	.zero		1


	//   ....[103]....
        /*0780*/ 	.word	0x000052c0
        /*0784*/ 	.word	0x000000ff
        /*0788*/ 	.word	0x00000098
        /*078c*/ 	.short	0x010b
        /*078e*/ 	.byte	0x07
	.zero		1


	//   ....[104]....
        /*0790*/ 	.word	0x000052e0
        /*0794*/ 	.word	0x000000ff
        /*0798*/ 	.word	0x00000000
        /*079c*/ 	.short	0x0101
        /*079e*/ 	.byte	0x0d
	.zero		1


	//   ....[105]....
        /*07a0*/ 	.word	0x00005310
        /*07a4*/ 	.word	0x000000ff
        /*07a8*/ 	.word	0x000000a0
        /*07ac*/ 	.short	0x010a
        /*07ae*/ 	.byte	0x07
	.zero		1


	//   ....[106]....
        /*07b0*/ 	.word	0x00005330
        /*07b4*/ 	.word	0x000000ff
        /*07b8*/ 	.word	0x000000a8
        /*07bc*/ 	.short	0x010a
        /*07be*/ 	.byte	0x07
	.zero		1


	//   ....[107]....
        /*07c0*/ 	.word	0x00005350
        /*07c4*/ 	.word	0x000000ff
        /*07c8*/ 	.word	0x000000b0
        /*07cc*/ 	.short	0x010a
        /*07ce*/ 	.byte	0x07
	.zero		1


	//   ....[108]....
        /*07d0*/ 	.word	0x00005390
        /*07d4*/ 	.word	0x00000000
        /*07d8*/ 	.word	0x000000b8
        /*07dc*/ 	.short	0x010a
        /*07de*/ 	.byte	0xff
	.zero		1


	//   ....[109]....
        /*07e0*/ 	.word	0x00005600
        /*07e4*/ 	.word	0x00000000
        /*07e8*/ 	.word	0x000000d0
        /*07ec*/ 	.short	0x010a
        /*07ee*/ 	.byte	0xff
	.zero		1


	//   ....[110]....
        /*07f0*/ 	.word	0x000056c0
        /*07f4*/ 	.word	0x00000000
        /*07f8*/ 	.word	0x00000000
        /*07fc*/ 	.short	0x0101
        /*07fe*/ 	.byte	0xff
	.zero		1


	//   ....[111]....
        /*0800*/ 	.word	0x00006210
        /*0804*/ 	.word	0x000000ff
        /*0808*/ 	.word	0x00000080
        /*080c*/ 	.short	0x010a
        /*080e*/ 	.byte	0x04
	.zero		1


	//   ....[112]....
        /*0810*/ 	.word	0x00006230
        /*0814*/ 	.word	0x00000003
        /*0818*/ 	.word	0x000000f0
        /*081c*/ 	.short	0x010a
        /*081e*/ 	.byte	0xff
	.zero		1


	//   ....[113]....
        /*0820*/ 	.word	0x000063d0
        /*0824*/ 	.word	0x00000002
        /*0828*/ 	.word	0x00000080
        /*082c*/ 	.short	0x010a
        /*082e*/ 	.byte	0xff
	.zero		1


	//   ....[114]....
        /*0830*/ 	.word	0x00006560
        /*0834*/ 	.word	0x00000080
        /*0838*/ 	.word	0x000000f0
        /*083c*/ 	.short	0x010a
        /*083e*/ 	.byte	0xff
	.zero		1


	//   ....[115]....
        /*0840*/ 	.word	0x00006760
        /*0844*/ 	.word	0x00000080
        /*0848*/ 	.word	0x00000000
        /*084c*/ 	.short	0x0101
        /*084e*/ 	.byte	0xff
	.zero		1


	//   ....[116]....
        /*0850*/ 	.word	0x0000a200
        /*0854*/ 	.word	0x00000000
        /*0858*/ 	.word	0x00000000
        /*085c*/ 	.short	0x0101
        /*085e*/ 	.byte	0xff
	.zero		1


	//   ....[117]....
        /*0860*/ 	.word	0x0000a280
        /*0864*/ 	.word	0x00000002
        /*0868*/ 	.word	0x00000080
        /*086c*/ 	.short	0x010a
        /*086e*/ 	.byte	0xff
	.zero		1


	//   ....[118]....
        /*0870*/ 	.word	0x0000a4e0
        /*0874*/ 	.word	0x00000000
        /*0878*/ 	.word	0x00000000
        /*087c*/ 	.short	0x0101
        /*087e*/ 	.byte	0xff
	.zero		1


	//   ....[119]....
        /*0880*/ 	.word	0x0000a500
        /*0884*/ 	.word	0x00000002
        /*0888*/ 	.word	0x00000140
        /*088c*/ 	.short	0x010a
        /*088e*/ 	.byte	0xff
	.zero		1


	//   ....[120]....
        /*0890*/ 	.word	0x0000a560
        /*0894*/ 	.word	0x00000002
        /*0898*/ 	.word	0x00000040
        /*089c*/ 	.short	0x010a
        /*089e*/ 	.byte	0xff
	.zero		1


	//   ....[121]....
        /*08a0*/ 	.word	0x0000a5c0
        /*08a4*/ 	.word	0x00000002
        /*08a8*/ 	.word	0x00000040
        /*08ac*/ 	.short	0x010a
        /*08ae*/ 	.byte	0xff
	.zero		1


	//   ....[122]....
        /*08b0*/ 	.word	0x0000a610
        /*08b4*/ 	.word	0x00000002
        /*08b8*/ 	.word	0x000000d0
        /*08bc*/ 	.short	0x010a
        /*08be*/ 	.byte	0xff
	.zero		1


	//   ....[123]....
        /*08c0*/ 	.word	0x0000a670
        /*08c4*/ 	.word	0x00000000
        /*08c8*/ 	.word	0x00000000
        /*08cc*/ 	.short	0x010a
        /*08ce*/ 	.byte	0xff
	.zero		1


	//   ....[124]....
        /*08d0*/ 	.word	0x0000a6d0
        /*08d4*/ 	.word	0x00000000
        /*08d8*/ 	.word	0x00000000
        /*08dc*/ 	.short	0x010a
        /*08de*/ 	.byte	0xff
	.zero		1


	//   ....[125]....
        /*08e0*/ 	.word	0x0000a730
        /*08e4*/ 	.word	0x00000000
        /*08e8*/ 	.word	0x00000000
        /*08ec*/ 	.short	0x010a
        /*08ee*/ 	.byte	0xff
	.zero		1


	//   ....[126]....
        /*08f0*/ 	.word	0x0000a790
        /*08f4*/ 	.word	0x00000000
        /*08f8*/ 	.word	0x00000000
        /*08fc*/ 	.short	0x010a
        /*08fe*/ 	.byte	0xff
	.zero		1


	//   ....[127]....
        /*0900*/ 	.word	0x0000a7f0
        /*0904*/ 	.word	0x00000000
        /*0908*/ 	.word	0x00000000
        /*090c*/ 	.short	0x010a
        /*090e*/ 	.byte	0xff
	.zero		1


	//   ....[128]....
        /*0910*/ 	.word	0x0000a850
        /*0914*/ 	.word	0x00000000
        /*0918*/ 	.word	0x00000000
        /*091c*/ 	.short	0x010a
        /*091e*/ 	.byte	0xff
	.zero		1


	//   ....[129]....
        /*0920*/ 	.word	0x0000a8b0
        /*0924*/ 	.word	0x00000000
        /*0928*/ 	.word	0x00000000
        /*092c*/ 	.short	0x010a
        /*092e*/ 	.byte	0xff
	.zero		1


	//   ....[130]....
        /*0930*/ 	.word	0x0000a900
        /*0934*/ 	.word	0x00000000
        /*0938*/ 	.word	0x00000130
        /*093c*/ 	.short	0x010a
        /*093e*/ 	.byte	0xff
	.zero		1


	//   ....[131]....
        /*0940*/ 	.word	0x0000a960
        /*0944*/ 	.word	0x00000000
        /*0948*/ 	.word	0x000000e0
        /*094c*/ 	.short	0x010a
        /*094e*/ 	.byte	0xff
	.zero		1


	//   ....[132]....
        /*0950*/ 	.word	0x0000a9b0
        /*0954*/ 	.word	0x00000000
        /*0958*/ 	.word	0x000000d0
        /*095c*/ 	.short	0x010a
        /*095e*/ 	.byte	0xff
	.zero		1


	//   ....[133]....
        /*0960*/ 	.word	0x0000aa10
        /*0964*/ 	.word	0x00000000
        /*0968*/ 	.word	0x000000e0
        /*096c*/ 	.short	0x010a
        /*096e*/ 	.byte	0xff
	.zero		1


	//   ....[134]....
        /*0970*/ 	.word	0x0000aa70
        /*0974*/ 	.word	0x00000004
        /*0978*/ 	.word	0x00000008
        /*097c*/ 	.short	0x010a
        /*097e*/ 	.byte	0xff
	.zero		1


	//   ....[135]....
        /*0980*/ 	.word	0x0000ab50
        /*0984*/ 	.word	0x00000002
        /*0988*/ 	.word	0x00000008
        /*098c*/ 	.short	0x010a
        /*098e*/ 	.byte	0xff
	.zero		1


	//   ....[136]....
        /*0990*/ 	.word	0x0000aba0
        /*0994*/ 	.word	0x00000000
        /*0998*/ 	.word	0x000000d0
        /*099c*/ 	.short	0x010a
        /*099e*/ 	.byte	0xff
	.zero		1


	//   ....[137]....
        /*09a0*/ 	.word	0x0000ac00
        /*09a4*/ 	.word	0x00000000
        /*09a8*/ 	.word	0x00000110
        /*09ac*/ 	.short	0x010a
        /*09ae*/ 	.byte	0xff
	.zero		1


	//   ....[138]....
        /*09b0*/ 	.word	0x0000ac60
        /*09b4*/ 	.word	0x00000000
        /*09b8*/ 	.word	0x00000000
        /*09bc*/ 	.short	0x010a
        /*09be*/ 	.byte	0xff
	.zero		1


	//   ....[139]....
        /*09c0*/ 	.word	0x0000acc0
        /*09c4*/ 	.word	0x00000000
        /*09c8*/ 	.word	0x00000000
        /*09cc*/ 	.short	0x010a
        /*09ce*/ 	.byte	0xff
	.zero		1


	//   ....[140]....
        /*09d0*/ 	.word	0x0000ad20
        /*09d4*/ 	.word	0x00000000
        /*09d8*/ 	.word	0x00000000
        /*09dc*/ 	.short	0x010a
        /*09de*/ 	.byte	0xff
	.zero		1


	//   ....[141]....
        /*09e0*/ 	.word	0x0000ad80
        /*09e4*/ 	.word	0x00000000
        /*09e8*/ 	.word	0x00000000
        /*09ec*/ 	.short	0x010a
        /*09ee*/ 	.byte	0xff
	.zero		1


	//   ....[142]....
        /*09f0*/ 	.word	0x0000ade0
        /*09f4*/ 	.word	0x00000000
        /*09f8*/ 	.word	0x00000150
        /*09fc*/ 	.short	0x010a
        /*09fe*/ 	.byte	0xff
	.zero		1


	//   ....[143]....
        /*0a00*/ 	.word	0x0000ae30
        /*0a04*/ 	.word	0x00000000
        /*0a08*/ 	.word	0x000000d0
        /*0a0c*/ 	.short	0x010a
        /*0a0e*/ 	.byte	0xff
	.zero		1


	//   ....[144]....
        /*0a10*/ 	.word	0x0000ae90
        /*0a14*/ 	.word	0x00000000
        /*0a18*/ 	.word	0x000000c8
        /*0a1c*/ 	.short	0x010a
        /*0a1e*/ 	.byte	0xff
	.zero		1


	//   ....[145]....
        /*0a20*/ 	.word	0x0000aef0
        /*0a24*/ 	.word	0x00000000
        /*0a28*/ 	.word	0x000000a0
        /*0a2c*/ 	.short	0x010a
        /*0a2e*/ 	.byte	0xff
	.zero		1


	//   ....[146]....
        /*0a30*/ 	.word	0x0000af50
        /*0a34*/ 	.word	0x00000000
        /*0a38*/ 	.word	0x000000a8
        /*0a3c*/ 	.short	0x010a
        /*0a3e*/ 	.byte	0xff
	.zero		1


	//   ....[147]....
        /*0a40*/ 	.word	0x0000afb0
        /*0a44*/ 	.word	0x00000000
        /*0a48*/ 	.word	0x000000b0
        /*0a4c*/ 	.short	0x010a
        /*0a4e*/ 	.byte	0xff
	.zero		1


	//   ....[148]....
        /*0a50*/ 	.word	0x0000b010
        /*0a54*/ 	.word	0x00000000
        /*0a58*/ 	.word	0x000000b8
        /*0a5c*/ 	.short	0x010a
        /*0a5e*/ 	.byte	0xff
	.zero		1


	//   ....[149]....
        /*0a60*/ 	.word	0x0000b070
        /*0a64*/ 	.word	0x00000000
        /*0a68*/ 	.word	0x000000a0
        /*0a6c*/ 	.short	0x010a
        /*0a6e*/ 	.byte	0xff
	.zero		1


	//   ....[150]....
        /*0a70*/ 	.word	0x0000b0d0
        /*0a74*/ 	.word	0x00000000
        /*0a78*/ 	.word	0x000000a8
        /*0a7c*/ 	.short	0x010a
        /*0a7e*/ 	.byte	0xff
	.zero		1


	//   ....[151]....
        /*0a80*/ 	.word	0x0000b130
        /*0a84*/ 	.word	0x00000000
        /*0a88*/ 	.word	0x000000b0
        /*0a8c*/ 	.short	0x010a
        /*0a8e*/ 	.byte	0xff
	.zero		1


	//   ....[152]....
        /*0a90*/ 	.word	0x0000b180
        /*0a94*/ 	.word	0x00000000
        /*0a98*/ 	.word	0x000000d0
        /*0a9c*/ 	.short	0x010a
        /*0a9e*/ 	.byte	0xff
	.zero		1


	//   ....[153]....
        /*0aa0*/ 	.word	0x0000b1d0
        /*0aa4*/ 	.word	0x00000002
        /*0aa8*/ 	.word	0x00000080
        /*0aac*/ 	.short	0x010a
        /*0aae*/ 	.byte	0xff
	.zero		1


	//   ....[154]....
        /*0ab0*/ 	.word	0x0000b220
        /*0ab4*/ 	.word	0x00000080
        /*0ab8*/ 	.word	0x000000f0
        /*0abc*/ 	.short	0x010a
        /*0abe*/ 	.byte	0xff
	.zero		1


	//----- nvinfo : EIATTR_NUM_MBARRIERS
	.align		4
.L_49:
        /*0ac0*/ 	.byte	0x03, 0x38
        /*0ac2*/ 	.short	0x002b


	//----- nvinfo : EIATTR_EXIT_INSTR_OFFSETS
	.align		4
        /*0ac4*/ 	.byte	0x04, 0x1c
        /*0ac6*/ 	.short	(.L_51 - .L_50)


	//   ....[0]....
.L_50:
        /*0ac8*/ 	.word	0x00002ab0


	//   ....[1]....
        /*0acc*/ 	.word	0x00002fb0


	//   ....[2]....
        /*0ad0*/ 	.word	0x00003010


	//   ....[3]....
        /*0ad4*/ 	.word	0x00004390


	//   ....[4]....
        /*0ad8*/ 	.word	0x000053c0


	//   ....[5]....
        /*0adc*/ 	.word	0x00005400


	//   ....[6]....
        /*0ae0*/ 	.word	0x0000a3c0


	//   ....[7]....
        /*0ae4*/ 	.word	0x0000a440


	//   ....[8]....
        /*0ae8*/ 	.word	0x0000a470


	//   ....[9]....
        /*0aec*/ 	.word	0x0000a4f0


	//----- nvinfo : EIATTR_MAX_THREADS
	.align		4
.L_51:
        /*0af0*/ 	.byte	0x04, 0x05
        /*0af2*/ 	.short	(.L_53 - .L_52)
.L_52:
        /*0af4*/ 	.word	0x00000100
        /*0af8*/ 	.word	0x00000001
        /*0afc*/ 	.word	0x00000001


	//----- nvinfo : EIATTR_CRS_STACK_SIZE
	.align		4
.L_53:
        /*0b00*/ 	.byte	0x04, 0x1e
        /*0b02*/ 	.short	(.L_55 - .L_54)
.L_54:
        /*0b04*/ 	.word	0x00000000


	//----- nvinfo : EIATTR_CBANK_PARAM_SIZE
	.align		4
.L_55:
        /*0b08*/ 	.byte	0x03, 0x19
        /*0b0a*/ 	.short	0x0800


	//----- nvinfo : EIATTR_PARAM_CBANK
	.align		4
        /*0b0c*/ 	.byte	0x04, 0x0a
        /*0b0e*/ 	.short	(.L_57 - .L_56)
	.align		4
.L_56:
        /*0b10*/ 	.word	index@(.nv.constant0._ZN7cutlass13device_kernelINS_4gemm6kernel13GemmUniversalIN4cute5tupleIJiiiiEEENS1_10collective13CollectiveMmaINS1_35MainloopSm100TmaUmmaWarpSpecializedILi8ELi2ELi4ENS5_IJNS4_1CILi2EEENSA_ILi1EEESC_EEEEENS5_IJNSA_ILi256EEENSA_ILi128EEENSA_ILi64EEEEEENS_6half_tENS5_IJlSC_lEEESJ_SK_NS4_8TiledMMAINS4_8MMA_AtomIJNS4_26SM100_MMA_F16BF16_2x1SM_SSISJ_SJ_fLi256ELi128ELNS4_4UMMA5MajorE0ELSP_0ELNSO_7ScaleInE0ELSQ_0EEEEEENS4_6LayoutINS5_IJSC_SC_SC_EEENS5_IJNSA_ILi0EEESV_SV_EEEEENS5_IJNS4_10UnderscoreESY_SY_EEEEENS4_18SM100_TMA_2SM_LOADENS4_14ComposedLayoutINS4_7SwizzleILi3ELi4ELi3EEENS4_18smem_ptr_flag_bitsILi16EEENST_INS5_IJNSA_ILi8EEESH_EEENS5_IJSH_SC_EEEEEEEvNS4_8identityES11_S1B_vS1C_EENS_8epilogue10collective18CollectiveEpilogueINS1E_23Sm100TmaWarpSpecializedILi4ELi2ELi32ELb1ELb0EEEJNS5_IJSG_SG_SH_EEENS5_IJNST_ISG_SC_EENST_INSA_ILi32EEESC_EEEEESJ_SK_SJ_SK_NS1E_6fusion15FusionCallbacksIS1I_NS1O_13LinCombEltActINS1E_6thread7SigmoidESJ_fSJ_fLNS_15FloatRoundStyleE2EEES1J_S1N_JEEENS4_5SM1004TMEM4LOAD26SM100_TMEM_LOAD_32dp32b32xENS4_13SM90_TMA_LOADENS12_INS13_ILi2ELi4ELi3EEES16_NST_INS5_IJS17_S1L_EEENS5_IJS1L_SC_EEEEEEENS4_39AutoVectorizingCopyWithAssumedAlignmentILi128EEENS4_14SM90_TMA_STOREES25_S27_S27_EEEvvEEEEvNT_6ParamsE)
        /*0b14*/ 	.short	0x0380
        /*0b16*/ 	.short	0x0800


	//----- nvinfo : EIATTR_SW_WAR
	.align		4
.L_57:
        /*0b18*/ 	.byte	0x04, 0x36
        /*0b1a*/ 	.short	(.L_59 - .L_58)
.L_58:
        /*0b1c*/ 	.word	0x00000008
.L_59:


//--------------------- .nv.callgraph             --------------------------
	.section	.nv.callgraph,"",@"SHT_CUDA_CALLGRAPH"
	.align	4
	.sectionentsize	8
	.align		4
        /*0000*/ 	.word	0x00000000
	.align		4
        /*0004*/ 	.word	0xffffffff
	.align		4
        /*0008*/ 	.word	index@(_ZN7cutlass13device_kernelINS_4gemm6kernel13GemmUniversalIN4cute5tupleIJiiiiEEENS1_10collective13CollectiveMmaINS1_35MainloopSm100TmaUmmaWarpSpecializedILi8ELi2ELi4ENS5_IJNS4_1CILi2EEENSA_ILi1EEESC_EEEEENS5_IJNSA_ILi256EEENSA_ILi128EEENSA_ILi64EEEEEENS_6half_tENS5_IJlSC_lEEESJ_SK_NS4_8TiledMMAINS4_8MMA_AtomIJNS4_26SM100_MMA_F16BF16_2x1SM_SSISJ_SJ_fLi256ELi128ELNS4_4UMMA5MajorE0ELSP_0ELNSO_7ScaleInE0ELSQ_0EEEEEENS4_6LayoutINS5_IJSC_SC_SC_EEENS5_IJNSA_ILi0EEESV_SV_EEEEENS5_IJNS4_10UnderscoreESY_SY_EEEEENS4_18SM100_TMA_2SM_LOADENS4_14ComposedLayoutINS4_7SwizzleILi3ELi4ELi3EEENS4_18smem_ptr_flag_bitsILi16EEENST_INS5_IJNSA_ILi8EEESH_EEENS5_IJSH_SC_EEEEEEEvNS4_8identityES11_S1B_vS1C_EENS_8epilogue10collective18CollectiveEpilogueINS1E_23Sm100TmaWarpSpecializedILi4ELi2ELi32ELb1ELb0EEEJNS5_IJSG_SG_SH_EEENS5_IJNST_ISG_SC_EENST_INSA_ILi32EEESC_EEEEESJ_SK_SJ_SK_NS1E_6fusion15FusionCallbacksIS1I_NS1O_13LinCombEltActINS1E_6thread7SigmoidESJ_fSJ_fLNS_15FloatRoundStyleE2EEES1J_S1N_JEEENS4_5SM1004TMEM4LOAD26SM100_TMEM_LOAD_32dp32b32xENS4_13SM90_TMA_LOADENS12_INS13_ILi2ELi4ELi3EEES16_NST_INS5_IJS17_S1L_EEENS5_IJS1L_SC_EEEEEEENS4_39AutoVectorizingCopyWithAssumedAlignmentILi128EEENS4_14SM90_TMA_STOREES25_S27_S27_EEEvvEEEEvNT_6ParamsE)
	.align		4
        /*000c*/ 	.word	index@(__assertfail)
	.align		4
        /*0010*/ 	.word	0x00000000
	.align		4
        /*0014*/ 	.word	0xfffffffe
	.align		4
        /*0018*/ 	.word	0x00000000
	.align		4
        /*001c*/ 	.word	0xfffffffd
	.align		4
        /*0020*/ 	.word	0x00000000
	.align		4
        /*0024*/ 	.word	0xfffffffc


//--------------------- .nv.constant4             --------------------------
	.section	.nv.constant4,"a",@progbits
	.align	8
	.align		8
.nv.constant4:
        /*0000*/ 	.dword	__assertfail
	.align		8
        /*0008*/ 	.dword	__unnamed_1
	.align		8
        /*0010*/ 	.dword	__unnamed_2
	.align		8
        /*0018*/ 	.dword	_ZN39_INTERNAL_93c3d021_4_k_cu_de60fe5f_36644cuda3std3__45__cpo5beginE
	.align		8
        /*0020*/ 	.dword	_ZN39_INTERNAL_93c3d021_4_k_cu_de60fe5f_36644cuda3std3__45__cpo3endE
	.align		8
        /*0028*/ 	.dword	_ZN39_INTERNAL_93c3d021_4_k_cu_de60fe5f_36644cuda3std3__45__cpo6cbeginE
	.align		8
        /*0030*/ 	.dword	_ZN39_INTERNAL_93c3d021_4_k_cu_de60fe5f_36644cuda3std3__45__cpo4cendE
	.align		8
        /*0038*/ 	.dword	_ZN39_INTERNAL_93c3d021_4_k_cu_de60fe5f_36644cuda3std3__441_GLOBAL__N__93c3d021_4_k_cu_de60fe5f_36646ignoreE
	.align		8
        /*0040*/ 	.dword	_ZN39_INTERNAL_93c3d021_4_k_cu_de60fe5f_36644cuda3std3__419piecewise_constructE
	.align		8
        /*0048*/ 	.dword	_ZN39_INTERNAL_93c3d021_4_k_cu_de60fe5f_36644cuda3std3__48in_placeE
	.align		8
        /*0050*/ 	.dword	_ZN39_INTERNAL_93c3d021_4_k_cu_de60fe5f_36644cuda3std6ranges3__45__cpo4swapE
	.align		8
        /*0058*/ 	.dword	_ZN39_INTERNAL_93c3d021_4_k_cu_de60fe5f_36644cuda3std6ranges3__45__cpo9iter_moveE
	.align		8
        /*0060*/ 	.dword	_ZN39_INTERNAL_93c3d021_4_k_cu_de60fe5f_36644cute7productE
	.align		8
        /*0068*/ 	.dword	_ZN39_INTERNAL_93c3d021_4_k_cu_de60fe5f_36644cute1_E
	.align		8
        /*0070*/ 	.dword	$str$25
	.align		8
        /*0078*/ 	.dword	$str$26
	.align		8
        /*0080*/ 	.dword	$str$27
	.align		8
        /*0088*/ 	.dword	$str$28


//--------------------- .text._ZN7cutlass13device_kernelINS_4gemm6kernel13GemmUniversalIN4cute5tupleIJiiiiEEENS1_10collective13CollectiveMmaINS1_35MainloopSm100TmaUmmaWarpSpecializedILi8ELi2ELi4ENS5_IJNS4_1CILi2EEENSA_ILi1EEESC_EEEEENS5_IJNSA_ILi256EEENSA_ILi128EEENSA_ILi64EEEEEENS_6half_tENS5_IJlSC_lEEESJ_SK_NS4_8TiledMMAINS4_8MMA_AtomIJNS4_26SM100_MMA_F16BF16_2x1SM_SSISJ_SJ_fLi256ELi128ELNS4_4UMMA5MajorE0ELSP_0ELNSO_7ScaleInE0ELSQ_0EEEEEENS4_6LayoutINS5_IJSC_SC_SC_EEENS5_IJNSA_ILi0EEESV_SV_EEEEENS5_IJNS4_10UnderscoreESY_SY_EEEEENS4_18SM100_TMA_2SM_LOADENS4_14ComposedLayoutINS4_7SwizzleILi3ELi4ELi3EEENS4_18smem_ptr_flag_bitsILi16EEENST_INS5_IJNSA_ILi8EEESH_EEENS5_IJSH_SC_EEEEEEEvNS4_8identityES11_S1B_vS1C_EENS_8epilogue10collective18CollectiveEpilogueINS1E_23Sm100TmaWarpSpecializedILi4ELi2ELi32ELb1ELb0EEEJNS5_IJSG_SG_SH_EEENS5_IJNST_ISG_SC_EENST_INSA_ILi32EEESC_EEEEESJ_SK_SJ_SK_NS1E_6fusion15FusionCallbacksIS1I_NS1O_13LinCombEltActINS1E_6thread7SigmoidESJ_fSJ_fLNS_15FloatRoundStyleE2EEES1J_S1N_JEEENS4_5SM1004TMEM4LOAD26SM100_TMEM_LOAD_32dp32b32xENS4_13SM90_TMA_LOADENS12_INS13_ILi2ELi4ELi3EEES16_NST_INS5_IJS17_S1L_EEENS5_IJS1L_SC_EEEEEEENS4_39AutoVectorizingCopyWithAssumedAlignmentILi128EEENS4_14SM90_TMA_STOREES25_S27_S27_EEEvvEEEEvNT_6ParamsE --------------------------
	.section	.text._ZN7cutlass13device_kernelINS_4gemm6kernel13GemmUniversalIN4cute5tupleIJiiiiEEENS1_10collective13CollectiveMmaINS1_35MainloopSm100TmaUmmaWarpSpecializedILi8ELi2ELi4ENS5_IJNS4_1CILi2EEENSA_ILi1EEESC_EEEEENS5_IJNSA_ILi256EEENSA_ILi128EEENSA_ILi64EEEEEENS_6half_tENS5_IJlSC_lEEESJ_SK_NS4_8TiledMMAINS4_8MMA_AtomIJNS4_26SM100_MMA_F16BF16_2x1SM_SSISJ_SJ_fLi256ELi128ELNS4_4UMMA5MajorE0ELSP_0ELNSO_7ScaleInE0ELSQ_0EEEEEENS4_6LayoutINS5_IJSC_SC_SC_EEENS5_IJNSA_ILi0EEESV_SV_EEEEENS5_IJNS4_10UnderscoreESY_SY_EEEEENS4_18SM100_TMA_2SM_LOADENS4_14ComposedLayoutINS4_7SwizzleILi3ELi4ELi3EEENS4_18smem_ptr_flag_bitsILi16EEENST_INS5_IJNSA_ILi8EEESH_EEENS5_IJSH_SC_EEEEEEEvNS4_8identityES11_S1B_vS1C_EENS_8epilogue10collective18CollectiveEpilogueINS1E_23Sm100TmaWarpSpecializedILi4ELi2ELi32ELb1ELb0EEEJNS5_IJSG_SG_SH_EEENS5_IJNST_ISG_SC_EENST_INSA_ILi32EEESC_EEEEESJ_SK_SJ_SK_NS1E_6fusion15FusionCallbacksIS1I_NS1O_13LinCombEltActINS1E_6thread7SigmoidESJ_fSJ_fLNS_15FloatRoundStyleE2EEES1J_S1N_JEEENS4_5SM1004TMEM4LOAD26SM100_TMEM_LOAD_32dp32b32xENS4_13SM90_TMA_LOADENS12_INS13_ILi2ELi4ELi3EEES16_NST_INS5_IJS17_S1L_EEENS5_IJS1L_SC_EEEEEEENS4_39AutoVectorizingCopyWithAssumedAlignmentILi128EEENS4_14SM90_TMA_STOREES25_S27_S27_EEEvvEEEEvNT_6ParamsE,"ax",@progbits
	.align	128
.text._ZN7cutlass13device_kernelINS_4gemm6kernel13GemmUniversalIN4cute5tupleIJiiiiEEENS1_10collective13CollectiveMmaINS1_35MainloopSm100TmaUmmaWarpSpecializedILi8ELi2ELi4ENS5_IJNS4_1CILi2EEENSA_ILi1EEESC_EEEEENS5_IJNSA_ILi256EEENSA_ILi128EEENSA_ILi64EEEEEENS_6half_tENS5_IJlSC_lEEESJ_SK_NS4_8TiledMMAINS4_8MMA_AtomIJNS4_26SM100_MMA_F16BF16_2x1SM_SSISJ_SJ_fLi256ELi128ELNS4_4UMMA5MajorE0ELSP_0ELNSO_7ScaleInE0ELSQ_0EEEEEENS4_6LayoutINS5_IJSC_SC_SC_EEENS5_IJNSA_ILi0EEESV_SV_EEEEENS5_IJNS4_10UnderscoreESY_SY_EEEEENS4_18SM100_TMA_2SM_LOADENS4_14ComposedLayoutINS4_7SwizzleILi3ELi4ELi3EEENS4_18smem_ptr_flag_bitsILi16EEENST_INS5_IJNSA_ILi8EEESH_EEENS5_IJSH_SC_EEEEEEEvNS4_8identityES11_S1B_vS1C_EENS_8epilogue10collective18CollectiveEpilogueINS1E_23Sm100TmaWarpSpecializedILi4ELi2ELi32ELb1ELb0EEEJNS5_IJSG_SG_SH_EEENS5_IJNST_ISG_SC_EENST_INSA_ILi32EEESC_EEEEESJ_SK_SJ_SK_NS1E_6fusion15FusionCallbacksIS1I_NS1O_13LinCombEltActINS1E_6thread7SigmoidESJ_fSJ_fLNS_15FloatRoundStyleE2EEES1J_S1N_JEEENS4_5SM1004TMEM4LOAD26SM100_TMEM_LOAD_32dp32b32xENS4_13SM90_TMA_LOADENS12_INS13_ILi2ELi4ELi3EEES16_NST_INS5_IJS17_S1L_EEENS5_IJS1L_SC_EEEEEEENS4_39AutoVectorizingCopyWithAssumedAlignmentILi128EEENS4_14SM90_TMA_STOREES25_S27_S27_EEEvvEEEEvNT_6ParamsE:
        .type           _ZN7cutlass13device_kernelINS_4gemm6kernel13GemmUniversalIN4cute5tupleIJiiiiEEENS1_10collective13CollectiveMmaINS1_35MainloopSm100TmaUmmaWarpSpecializedILi8ELi2ELi4ENS5_IJNS4_1CILi2EEENSA_ILi1EEESC_EEEEENS5_IJNSA_ILi256EEENSA_ILi128EEENSA_ILi64EEEEEENS_6half_tENS5_IJlSC_lEEESJ_SK_NS4_8TiledMMAINS4_8MMA_AtomIJNS4_26SM100_MMA_F16BF16_2x1SM_SSISJ_SJ_fLi256ELi128ELNS4_4UMMA5MajorE0ELSP_0ELNSO_7ScaleInE0ELSQ_0EEEEEENS4_6LayoutINS5_IJSC_SC_SC_EEENS5_IJNSA_ILi0EEESV_SV_EEEEENS5_IJNS4_10UnderscoreESY_SY_EEEEENS4_18SM100_TMA_2SM_LOADENS4_14ComposedLayoutINS4_7SwizzleILi3ELi4ELi3EEENS4_18smem_ptr_flag_bitsILi16EEENST_INS5_IJNSA_ILi8EEESH_EEENS5_IJSH_SC_EEEEEEEvNS4_8identityES11_S1B_vS1C_EENS_8epilogue10collective18CollectiveEpilogueINS1E_23Sm100TmaWarpSpecializedILi4ELi2ELi32ELb1ELb0EEEJNS5_IJSG_SG_SH_EEENS5_IJNST_ISG_SC_EENST_INSA_ILi32EEESC_EEEEESJ_SK_SJ_SK_NS1E_6fusion15FusionCallbacksIS1I_NS1O_13LinCombEltActINS1E_6thread7SigmoidESJ_fSJ_fLNS_15FloatRoundStyleE2EEES1J_S1N_JEEENS4_5SM1004TMEM4LOAD26SM100_TMEM_LOAD_32dp32b32xENS4_13SM90_TMA_LOADENS12_INS13_ILi2ELi4ELi3EEES16_NST_INS5_IJS17_S1L_EEENS5_IJS1L_SC_EEEEEEENS4_39AutoVectorizingCopyWithAssumedAlignmentILi128EEENS4_14SM90_TMA_STOREES25_S27_S27_EEEvvEEEEvNT_6ParamsE,@function
        .size           _ZN7cutlass13device_kernelINS_4gemm6kernel13GemmUniversalIN4cute5tupleIJiiiiEEENS1_10collective13CollectiveMmaINS1_35MainloopSm100TmaUmmaWarpSpecializedILi8ELi2ELi4ENS5_IJNS4_1CILi2EEENSA_ILi1EEESC_EEEEENS5_IJNSA_ILi256EEENSA_ILi128EEENSA_ILi64EEEEEENS_6half_tENS5_IJlSC_lEEESJ_SK_NS4_8TiledMMAINS4_8MMA_AtomIJNS4_26SM100_MMA_F16BF16_2x1SM_SSISJ_SJ_fLi256ELi128ELNS4_4UMMA5MajorE0ELSP_0ELNSO_7ScaleInE0ELSQ_0EEEEEENS4_6LayoutINS5_IJSC_SC_SC_EEENS5_IJNSA_ILi0EEESV_SV_EEEEENS5_IJNS4_10UnderscoreESY_SY_EEEEENS4_18SM100_TMA_2SM_LOADENS4_14ComposedLayoutINS4_7SwizzleILi3ELi4ELi3EEENS4_18smem_ptr_flag_bitsILi16EEENST_INS5_IJNSA_ILi8EEESH_EEENS5_IJSH_SC_EEEEEEEvNS4_8identityES11_S1B_vS1C_EENS_8epilogue10collective18CollectiveEpilogueINS1E_23Sm100TmaWarpSpecializedILi4ELi2ELi32ELb1ELb0EEEJNS5_IJSG_SG_SH_EEENS5_IJNST_ISG_SC_EENST_INSA_ILi32EEESC_EEEEESJ_SK_SJ_SK_NS1E_6fusion15FusionCallbacksIS1I_NS1O_13LinCombEltActINS1E_6thread7SigmoidESJ_fSJ_fLNS_15FloatRoundStyleE2EEES1J_S1N_JEEENS4_5SM1004TMEM4LOAD26SM100_TMEM_LOAD_32dp32b32xENS4_13SM90_TMA_LOADENS12_INS13_ILi2ELi4ELi3EEES16_NST_INS5_IJS17_S1L_EEENS5_IJS1L_SC_EEEEEEENS4_39AutoVectorizingCopyWithAssumedAlignmentILi128EEENS4_14SM90_TMA_STOREES25_S27_S27_EEEvvEEEEvNT_6ParamsE,(.L_x_293 - _ZN7cutlass13device_kernelINS_4gemm6kernel13GemmUniversalIN4cute5tupleIJiiiiEEENS1_10collective13CollectiveMmaINS1_35MainloopSm100TmaUmmaWarpSpecializedILi8ELi2ELi4ENS5_IJNS4_1CILi2EEENSA_ILi1EEESC_EEEEENS5_IJNSA_ILi256EEENSA_ILi128EEENSA_ILi64EEEEEENS_6half_tENS5_IJlSC_lEEESJ_SK_NS4_8TiledMMAINS4_8MMA_AtomIJNS4_26SM100_MMA_F16BF16_2x1SM_SSISJ_SJ_fLi256ELi128ELNS4_4UMMA5MajorE0ELSP_0ELNSO_7ScaleInE0ELSQ_0EEEEEENS4_6LayoutINS5_IJSC_SC_SC_EEENS5_IJNSA_ILi0EEESV_SV_EEEEENS5_IJNS4_10UnderscoreESY_SY_EEEEENS4_18SM100_TMA_2SM_LOADENS4_14ComposedLayoutINS4_7SwizzleILi3ELi4ELi3EEENS4_18smem_ptr_flag_bitsILi16EEENST_INS5_IJNSA_ILi8EEESH_EEENS5_IJSH_SC_EEEEEEEvNS4_8identityES11_S1B_vS1C_EENS_8epilogue10collective18CollectiveEpilogueINS1E_23Sm100TmaWarpSpecializedILi4ELi2ELi32ELb1ELb0EEEJNS5_IJSG_SG_SH_EEENS5_IJNST_ISG_SC_EENST_INSA_ILi32EEESC_EEEEESJ_SK_SJ_SK_NS1E_6fusion15FusionCallbacksIS1I_NS1O_13LinCombEltActINS1E_6thread7SigmoidESJ_fSJ_fLNS_15FloatRoundStyleE2EEES1J_S1N_JEEENS4_5SM1004TMEM4LOAD26SM100_TMEM_LOAD_32dp32b32xENS4_13SM90_TMA_LOADENS12_INS13_ILi2ELi4ELi3EEES16_NST_INS5_IJS17_S1L_EEENS5_IJS1L_SC_EEEEEEENS4_39AutoVectorizingCopyWithAssumedAlignmentILi128EEENS4_14SM90_TMA_STOREES25_S27_S27_EEEvvEEEEvNT_6ParamsE)
        .other          _ZN7cutlass13device_kernelINS_4gemm6kernel13GemmUniversalIN4cute5tupleIJiiiiEEENS1_10collective13CollectiveMmaINS1_35MainloopSm100TmaUmmaWarpSpecializedILi8ELi2ELi4ENS5_IJNS4_1CILi2EEENSA_ILi1EEESC_EEEEENS5_IJNSA_ILi256EEENSA_ILi128EEENSA_ILi64EEEEEENS_6half_tENS5_IJlSC_lEEESJ_SK_NS4_8TiledMMAINS4_8MMA_AtomIJNS4_26SM100_MMA_F16BF16_2x1SM_SSISJ_SJ_fLi256ELi128ELNS4_4UMMA5MajorE0ELSP_0ELNSO_7ScaleInE0ELSQ_0EEEEEENS4_6LayoutINS5_IJSC_SC_SC_EEENS5_IJNSA_ILi0EEESV_SV_EEEEENS5_IJNS4_10UnderscoreESY_SY_EEEEENS4_18SM100_TMA_2SM_LOADENS4_14ComposedLayoutINS4_7SwizzleILi3ELi4ELi3EEENS4_18smem_ptr_flag_bitsILi16EEENST_INS5_IJNSA_ILi8EEESH_EEENS5_IJSH_SC_EEEEEEEvNS4_8identityES11_S1B_vS1C_EENS_8epilogue10collective18CollectiveEpilogueINS1E_23Sm100TmaWarpSpecializedILi4ELi2ELi32ELb1ELb0EEEJNS5_IJSG_SG_SH_EEENS5_IJNST_ISG_SC_EENST_INSA_ILi32EEESC_EEEEESJ_SK_SJ_SK_NS1E_6fusion15FusionCallbacksIS1I_NS1O_13LinCombEltActINS1E_6thread7SigmoidESJ_fSJ_fLNS_15FloatRoundStyleE2EEES1J_S1N_JEEENS4_5SM1004TMEM4LOAD26SM100_TMEM_LOAD_32dp32b32xENS4_13SM90_TMA_LOADENS12_INS13_ILi2ELi4ELi3EEES16_NST_INS5_IJS17_S1L_EEENS5_IJS1L_SC_EEEEEEENS4_39AutoVectorizingCopyWithAssumedAlignmentILi128EEENS4_14SM90_TMA_STOREES25_S27_S27_EEEvvEEEEvNT_6ParamsE,@"STO_CUDA_ENTRY STV_DEFAULT"
_ZN7cutlass13device_kernelINS_4gemm6kernel13GemmUniversalIN4cute5tupleIJiiiiEEENS1_10collective13CollectiveMmaINS1_35MainloopSm100TmaUmmaWarpSpecializedILi8ELi2ELi4ENS5_IJNS4_1CILi2EEENSA_ILi1EEESC_EEEEENS5_IJNSA_ILi256EEENSA_ILi128EEENSA_ILi64EEEEEENS_6half_tENS5_IJlSC_lEEESJ_SK_NS4_8TiledMMAINS4_8MMA_AtomIJNS4_26SM100_MMA_F16BF16_2x1SM_SSISJ_SJ_fLi256ELi128ELNS4_4UMMA5MajorE0ELSP_0ELNSO_7ScaleInE0ELSQ_0EEEEEENS4_6LayoutINS5_IJSC_SC_SC_EEENS5_IJNSA_ILi0EEESV_SV_EEEEENS5_IJNS4_10UnderscoreESY_SY_EEEEENS4_18SM100_TMA_2SM_LOADENS4_14ComposedLayoutINS4_7SwizzleILi3ELi4ELi3EEENS4_18smem_ptr_flag_bitsILi16EEENST_INS5_IJNSA_ILi8EEESH_EEENS5_IJSH_SC_EEEEEEEvNS4_8identityES11_S1B_vS1C_EENS_8epilogue10collective18CollectiveEpilogueINS1E_23Sm100TmaWarpSpecializedILi4ELi2ELi32ELb1ELb0EEEJNS5_IJSG_SG_SH_EEENS5_IJNST_ISG_SC_EENST_INSA_ILi32EEESC_EEEEESJ_SK_SJ_SK_NS1E_6fusion15FusionCallbacksIS1I_NS1O_13LinCombEltActINS1E_6thread7SigmoidESJ_fSJ_fLNS_15FloatRoundStyleE2EEES1J_S1N_JEEENS4_5SM1004TMEM4LOAD26SM100_TMEM_LOAD_32dp32b32xENS4_13SM90_TMA_LOADENS12_INS13_ILi2ELi4ELi3EEES16_NST_INS5_IJS17_S1L_EEENS5_IJS1L_SC_EEEEEEENS4_39AutoVectorizingCopyWithAssumedAlignmentILi128EEENS4_14SM90_TMA_STOREES25_S27_S27_EEEvvEEEEvNT_6ParamsE:
[----:B------:R-:W1:Y:S01]  /*0000*/  LDC R1, c[0x0][0x37c] ;  /* 0x0000df00ff017b82 */ /* 0x000e620000000800 */
[----:B------:R-:W2:Y:S01]  /*0010*/  S2R R121, SR_TID.X ;  /* 0x0000000000797919 */ /* 0x000ea20000002100 */
[----:B------:R-:W3:Y:S06]  /*0020*/  LDCU.64 UR8, c[0x0][0x890] ;  /* 0x00011200ff0877ac */ /* 0x000eec0008000a00 */
[----:B------:R-:W4:Y:S01]  /*0030*/  S2UR UR37, SR_CgaCtaId ;  /* 0x00000000002579c3 */ /* 0x000f220000008800 */
[----:B------:R-:W-:Y:S02]  /*0040*/  PRMT R101, RZ, 0x7610, R101 ;  /* 0x00007610ff657816 */ /* 0x000fe40000000065 */
[----:B------:R-:W-:Y:S01]  /*0050*/  ELECT P0, URZ, PT ;  /* 0x0000000000ff782f */ /* 0x000fe20003800000 */
[----:B------:R-:W1:Y:S01]  /*0060*/  LDCU.64 UR38, c[0x0][0x358] ;  /* 0x00006b00ff2677ac */ /* 0x000e620008000a00 */
[----:B---3--:R-:W-:-:S04]  /*0070*/  UISETP.NE.U32.AND UP2, UPT, UR8, URZ, UPT ;  /* 0x000000ff0800728c */ /* 0x008fc8000bf45070 */
[----:B------:R-:W-:Y:S02]  /*0080*/  UISETP.NE.AND.EX UP2, UPT, UR9, URZ, UPT, UP2 ;  /* 0x000000ff0900728c */ /* 0x000fe4000bf45320 */
[----:B----4-:R-:W-:Y:S02]  /*0090*/  ULOP3.LUT UR5, UR37, 0x1, URZ, 0xc0, !UPT ;  /* 0x0000000125057892 */ /* 0x010fe4000f8ec0ff */
[----:B------:R-:W-:Y:S01]  /*00a0*/  ULOP3.LUT UR4, UR37, 0x1, URZ, 0x3c, !UPT ;  /* 0x0000000125047892 */ /* 0x000fe2000f8e3cff */
[----:B--2---:R-:W-:-:S05]  /*00b0*/  SHF.R.U32.HI R124, RZ, 0x5, R121 ;  /* 0x00000005ff7c7819 */ /* 0x004fca0000011679 */
[----:B------:R-:W2:Y:S02]  /*00c0*/  SHFL.IDX PT, R0, R124, RZ, 0x1f ;  /* 0x00001fff7c007589 */ /* 0x000ea400000e0000 */
[----:B--2---:R-:W-:Y:S01]  /*00d0*/  R2UR UR10, R0 ;  /* 0x00000000000a72ca */ /* 0x004fe200000e0000 */
[----:B-1----:R-:W-:Y:S05]  /*00e0*/  BRA.U UP2, `(.L_x_0) ;  /* 0x00000001022c7547 */ /* 0x002fea000b800000 */
[----:B------:R-:W1:Y:S02]  /*00f0*/  LDCU.64 UR6, c[0x0][0x888] ;  /* 0x00011100ff0677ac */ /* 0x000e640008000a00 */
[----:B-1----:R-:W-:-:S04]  /*0100*/  UISETP.NE.U32.AND UP0, UPT, UR6, URZ, UPT ;  /* 0x000000ff0600728c */ /* 0x002fc8000bf05070 */
[----:B------:R-:W-:-:S09]  /*0110*/  UISETP.NE.AND.EX UP0, UPT, UR7, URZ, UPT, UP0 ;  /* 0x000000ff0700728c */ /* 0x000fd2000bf05300 */
[----:B------:R-:W-:Y:S05]  /*0120*/  BRA.U !UP0, `(.L_x_1) ;  /* 0x0000000108107547 */ /* 0x000fea000b800000 */
[----:B------:R-:W1:Y:S02]  /*0130*/  LDC.64 R2, c[0x0][0x888] ;  /* 0x00022200ff027b82 */ /* 0x000e640000000a00 */
[----:B-1----:R1:W5:Y:S01]  /*0140*/  LDG.E R63, desc[UR38][R2.64] ;  /* 0x00000026023f7981 */ /* 0x002362000c1e1900 */
[----:B------:R-:W-:Y:S01]  /*0150*/  HFMA2 R101, -RZ, RZ, 0, 5.9604644775390625e-08 ;  /* 0x00000001ff657431 */ /* 0x000fe200000001ff */
[----:B------:R-:W-:Y:S05]  /*0160*/  BRA `(.L_x_0) ;  /* 0x00000000000c7947 */ /* 0x000fea0003800000 */
.L_x_1:
[----:B------:R-:W1:Y:S01]  /*0170*/  LDCU UR6, c[0x0][0x880] ;  /* 0x00011000ff0677ac */ /* 0x000e620008000800 */
[----:B------:R-:W-:Y:S01]  /*0180*/  HFMA2 R101, -RZ, RZ, 0, 5.9604644775390625e-08 ;  /* 0x00000001ff657431 */ /* 0x000fe200000001ff */
[----:B-1----:R-:W-:-:S07]  /*0190*/  MOV R63, UR6 ;  /* 0x00000006003f7c02 */ /* 0x002fce0008000f00 */
.L_x_0:
[----:B------:R-:W2:Y:S02]  /*01a0*/  LDCU.64 UR6, c[0x0][0x8b0] ;  /* 0x00011600ff0677ac */ /* 0x000ea40008000a00 */
[----:B--2---:R-:W-:-:S04]  /*01b0*/  UISETP.NE.U32.AND UP0, UPT, UR6, URZ, UPT ;  /* 0x000000ff0600728c */ /* 0x004fc8000bf05070 */
[----:B------:R-:W-:-:S09]  /*01c0*/  UISETP.NE.AND.EX UP0, UPT, UR7, URZ, UPT, UP0 ;  /* 0x000000ff0700728c */ /* 0x000fd2000bf05300 */
[----:B------:R-:W-:Y:S05]  /*01d0*/  BRA.U UP0, `(.L_x_2) ;  /* 0x0000000100247547 */ /* 0x000fea000b800000 */
[----:B------:R-:W2:Y:S02]  /*01e0*/  LDCU.64 UR6, c[0x0][0x8a8] ;  /* 0x00011500ff0677ac */ /* 0x000ea40008000a00 */
[----:B--2---:R-:W-:-:S04]  /*01f0*/  UISETP.NE.U32.AND UP0, UPT, UR6, URZ, UPT ;  /* 0x000000ff0600728c */ /* 0x004fc8000bf05070 */
[----:B------:R-:W-:-:S09]  /*0200*/  UISETP.NE.AND.EX UP0, UPT, UR7, URZ, UPT, UP0 ;  /* 0x000000ff0700728c */ /* 0x000fd2000bf05300 */
[----:B------:R-:W-:Y:S05]  /*0210*/  BRA.U !UP0, `(.L_x_3) ;  /* 0x00000001080c7547 */ /* 0x000fea000b800000 */
[----:B------:R-:W2:Y:S02]  /*0220*/  LDC.64 R42, c[0x0][0x8a8] ;  /* 0x00022a00ff2a7b82 */ /* 0x000ea40000000a00 */
[----:B--2---:R2:W5:Y:S01]  /*0230*/  LDG.E R42, desc[UR38][R42.64] ;  /* 0x000000262a2a7981 */ /* 0x004562000c1e1900 */
[----:B------:R-:W-:Y:S05]  /*0240*/  BRA `(.L_x_2) ;  /* 0x0000000000087947 */ /* 0x000fea0003800000 */
.L_x_3:
[----:B------:R-:W2:Y:S02]  /*0250*/  LDCU UR6, c[0x0][0x8a0] ;  /* 0x00011400ff0677ac */ /* 0x000ea40008000800 */
[----:B--2---:R-:W-:Y:S02]  /*0260*/  MOV R42, UR6 ;  /* 0x00000006002a7c02 */ /* 0x004fe40008000f00 */
.L_x_2:
[----:B------:R-:W-:Y:S01]  /*0270*/  IMAD.U32 R0, RZ, RZ, UR10 ;  /* 0x0000000aff007e24 */ /* 0x000fe2000f8e00ff */
[----:B------:R-:W-:Y:S04]  /*0280*/  BSSY.RECONVERGENT B0, `(.L_x_4) ;  /* 0x000000c000007945 */ /* 0x000fe80003800200 */
[C---:B------:R-:W-:Y:S02]  /*0290*/  ISETP.NE.OR P2, PT, R0.reuse, 0x1, !P0 ;  /* 0x000000010000780c */ /* 0x040fe40004745670 */
[----:B------:R-:W-:-:S11]  /*02a0*/  ISETP.NE.OR P1, PT, R0, 0x3, !P0 ;  /* 0x000000030000780c */ /* 0x000fd60004725670 */
[----:B------:R-:W-:Y:S05]  /*02b0*/  @P2 BRA `(.L_x_5) ;  /* 0x0000000000202947 */ /* 0x000fea0003800000 */
[----:B------:R-:W3:Y:S02]  /*02c0*/  LDCU.64 UR6, c[0x0][0x348] ;  /* 0x00006900ff0677ac */ /* 0x000ee40008000a00 */
[----:B---3--:R-:W-:Y:S02]  /*02d0*/  UIADD3 UR12, UP1, UPT, UR6, 0x80, URZ ;  /* 0x00000080060c7890 */ /* 0x008fe4000ff3e0ff */
[----:B------:R-:W-:Y:S02]  /*02e0*/  UIADD3 UR6, UP0, UPT, UR6, 0x180, URZ ;  /* 0x0000018006067890 */ /* 0x000fe4000ff1e0ff */
[----:B------:R-:W-:Y:S02]  /*02f0*/  UIADD3.X UR13, UPT, UPT, URZ, UR7, URZ, UP1, !UPT ;  /* 0x00000007ff0d7290 */ /* 0x000fe40008ffe4ff */
[----:B------:R-:W-:-:S07]  /*0300*/  UIADD3.X UR7, UPT, UPT, URZ, UR7, URZ, UP0, !UPT ;  /* 0x00000007ff077290 */ /* 0x000fce00087fe4ff */
[----:B------:R3:W-:Y:S02]  /*0310*/  UTMACCTL.PF [UR12] ;  /* 0x000000000c0079b9 */ /* 0x0007e40008040000 */
[----:B------:R3:W-:Y:S02]  /*0320*/  UTMACCTL.PF [UR6] ;  /* 0x00000000060079b9 */ /* 0x0007e40008040000 */
[----:B---3--:R-:W-:Y:S01]  /*0330*/  NOP ;  /* 0x0000000000007918 */ /* 0x008fe20000000000 */
.L_x_5:
[----:B------:R-:W-:Y:S05]  /*0340*/  BSYNC.RECONVERGENT B0 ;  /* 0x0000000000007941 */ /* 0x000fea0003800200 */
.L_x_4:
[----:B------:R-:W-:Y:S04]  /*0350*/  BSSY.RECONVERGENT B0, `(.L_x_6) ;  /* 0x000000a000007945 */ /* 0x000fe80003800200 */
        /* <DEDUP_REMOVED lines=9> */
.L_x_7:
[----:B------:R-:W-:Y:S05]  /*03f0*/  BSYNC.RECONVERGENT B0 ;  /* 0x0000000000007941 */ /* 0x000fea0003800200 */
.L_x_6:
[----:B------:R-:W3:Y:S01]  /*0400*/  LDCU.64 UR6, c[0x0][0x888] ;  /* 0x00011100ff0677ac */ /* 0x000ee20008000a00 */
[----:B------:R-:W-:Y:S02]  /*0410*/  UISETP.EQ.U32.AND UP1, UPT, UR8, URZ, UPT ;  /* 0x000000ff0800728c */ /* 0x000fe4000bf22070 */
[----:B------:R-:W-:Y:S02]  /*0420*/  UPLOP3.LUT UP5, UPT, UPT, UPT, UPT, 0x40, 0x4 ;  /* 0x000000000004789c */ /* 0x000fe40003fae870 */
[----:B---3--:R-:W-:-:S04]  /*0430*/  UISETP.NE.U32.AND UP0, UPT, UR6, URZ, UPT ;  /* 0x000000ff0600728c */ /* 0x008fc8000bf05070 */
[----:B------:R-:W-:-:S04]  /*0440*/  UISETP.NE.AND.EX UP0, UPT, UR7, URZ, UPT, UP0 ;  /* 0x000000ff0700728c */ /* 0x000fc8000bf05300 */
[----:B------:R-:W-:-:S04]  /*0450*/  UISETP.EQ.OR.EX UP3, UPT, UR9, URZ, !UP0, UP1 ;  /* 0x000000ff0900728c */ /* 0x000fc8000c762710 */
[----:B------:R-:W-:-:S05]  /*0460*/  UP2UR UR45, UPR, URZ, 0x8 ;  /* 0x00000008ff2d7883 */ /* 0x000fca0008000000 */
[----:B------:R-:W-:Y:S07]  /*0470*/  BRA.U !UP3, `(.L_x_8) ;  /* 0x000000010b147547 */ /* 0x000fee000b800000 */
[----:B------:R-:W-:Y:S01]  /*0480*/  PLOP3.LUT P2, PT, PT, PT, UP2, 0x80, 0x8 ;  /* 0x000000000008781c */ /* 0x000fe20003f4f028 */
[----:B------:R-:W-:-:S12]  /*0490*/  UPLOP3.LUT UP5, UPT, UPT, UPT, UP0, 0x40, 0x4 ;  /* 0x000000000004789c */ /* 0x000fd80003fae800 */
[----:B-----5:R-:W-:-:S13]  /*04a0*/  @!P2 FSETP.EQ.AND P1, PT, R63, RZ, PT ;  /* 0x000000ff3f00a20b */ /* 0x020fda0003f22000 */
[----:B------:R-:W-:Y:S01]  /*04b0*/  @!P2 VOTEU.ANY UP1, P1 ;  /* 0x0000000000ffa886 */ /* 0x000fe20000820100 */
[----:B------:R-:W-:-:S11]  /*04c0*/  @!UP2 UPLOP3.LUT UP5, UPT, UPT, UPT, UP1, 0x80, 0x8 ;  /* 0x000000000008a89c */ /* 0x000fd60003faf010 */
.L_x_8:
[----:B------:R-:W3:Y:S01]  /*04d0*/  SHFL.IDX PT, R0, R124, RZ, 0x1f ;  /* 0x00001fff7c007589 */ /* 0x000ee200000e0000 */
[----:B------:R-:W-:-:S04]  /*04e0*/  UISETP.NE.AND UP1, UPT, UR10, 0x2, UPT ;  /* 0x000000020a00788c */ /* 0x000fc8000bf25270 */
[----:B------:R-:W-:Y:S02]  /*04f0*/  UISETP.EQ.AND UP2, UPT, UR5, URZ, !UP1 ;  /* 0x000000ff0500728c */ /* 0x000fe4000cf42270 */
[----:B------:R-:W-:-:S04]  /*0500*/  USEL UR6, URZ, 0x1, UP1 ;  /* 0x00000001ff067887 */ /* 0x000fc80008800000 */
[----:B------:R-:W-:Y:S02]  /*0510*/  PLOP3.LUT P5, PT, P0, PT, UP2, 0x80, 0x8 ;  /* 0x000000000008781c */ /* 0x000fe400007af028 */
[----:B---3--:R-:W-:-:S13]  /*0520*/  ISETP.NE.AND P1, PT, R0, RZ, PT ;  /* 0x000000ff0000720c */ /* 0x008fda0003f25270 */
[----:B------:R-:W-:Y:S05]  /*0530*/  @P1 BRA `(.L_x_9) ;  /* 0x0000000000641947 */ /* 0x000fea0003800000 */
[----:B------:R-:W-:Y:S01]  /*0540*/  UMOV UR8, 0x400 ;  /* 0x0000040000087882 */ /* 0x000fe20000000000 */
[----:B------:R-:W-:Y:S01]  /*0550*/  UMOV UR7, 0x1 ;  /* 0x0000000100077882 */ /* 0x000fe20000000000 */
[----:B------:R-:W-:Y:S02]  /*0560*/  ULEA UR8, UR37, UR8, 0x18 ;  /* 0x0000000825087291 */ /* 0x000fe4000f8ec0ff */
[----:B------:R-:W-:-:S04]  /*0570*/  UIADD3 UR12, UPT, UPT, -UR7, 0x100000, URZ ;  /* 0x00100000070c7890 */ /* 0x000fc8000fffe1ff */
[----:B------:R-:W-:Y:S02]  /*0580*/  USHF.L.U32 UR13, UR12, 0xb, URZ ;  /* 0x0000000b0c0d7899 */ /* 0x000fe400080006ff */
[----:B------:R-:W-:Y:S01]  /*0590*/  USHF.L.U32 UR12, UR12, 0x1, URZ ;  /* 0x000000010c0c7899 */ /* 0x000fe200080006ff */
[----:B------:R-:W-:Y:S01]  /*05a0*/  ELECT P1, URZ, PT ;  /* 0x0000000000ff782f */ /* 0x000fe20003820000 */
[----:B------:R-:W3:Y:S10]  /*05b0*/  FENCE.VIEW.ASYNC.S ;  /* 0x00000000000073c6 */ /* 0x000ef40000000000 */
[----:B---3--:R3:W4:Y:S01]  /*05c0*/  SYNCS.EXCH.64 URZ, [UR8], UR12 ;  /* 0x0000000c08ff75b2 */ /* 0x0087220008000100 */
[----:B------:R3:W1:Y:S01]  /*05d0*/  SYNCS.EXCH.64 URZ, [UR8+0x40], UR12 ;  /* 0x0000400c08ff75b2 */ /* 0x0006620008000100 */
        /* <DEDUP_REMOVED lines=13> */
[----:B------:R3:W1:Y:S02]  /*06b0*/  SYNCS.EXCH.64 URZ, [UR8+0x78], UR12 ;  /* 0x0000780c08ff75b2 */ /* 0x0006640008000100 */
[----:B---3--:R-:W-:Y:S01]  /*06c0*/  NOP ;  /* 0x0000000000007918 */ /* 0x008fe20000000000 */
.L_x_9:
[----:B------:R-:W3:Y:S01]  /*06d0*/  SHFL.IDX PT, R0, R124, RZ, 0x1f ;  /* 0x00001fff7c007589 */ /* 0x000ee200000e0000 */
[----:B------:R-:W-:Y:S01]  /*06e0*/  NOP ;  /* 0x0000000000007918 */ /* 0x000fe20000000000 */
[----:B---3--:R-:W-:-:S13]  /*06f0*/  ISETP.NE.AND P1, PT, R0, 0x1, PT ;  /* 0x000000010000780c */ /* 0x008fda0003f25270 */
[----:B------:R-:W-:Y:S05]  /*0700*/  @P1 BRA `(.L_x_10) ;  /* 0x0000000000541947 */ /* 0x000fea0003800000 */
[----:B------:R-:W-:Y:S01]  /*0710*/  UMOV UR9, 0x400 ;  /* 0x0000040000097882 */ /* 0x000fe20000000000 */
[----:B------:R-:W-:Y:S01]  /*0720*/  UMOV UR8, 0x20 ;  /* 0x0000002000087882 */ /* 0x000fe20000000000 */
[----:B------:R-:W-:Y:S01]  /*0730*/  UMOV UR7, 0x80 ;  /* 0x0000008000077882 */ /* 0x000fe20000000000 */
[----:B------:R-:W-:Y:S02]  /*0740*/  ULEA UR9, UR37, UR9, 0x18 ;  /* 0x0000000925097291 */ /* 0x000fe4000f8ec0ff */
[----:B------:R-:W-:-:S04]  /*0750*/  UIADD3 UR12, UPT, UPT, -UR8, 0x100000, URZ ;  /* 0x00100000080c7890 */ /* 0x000fc8000fffe1ff */
[----:B------:R-:W-:Y:S02]  /*0760*/  USHF.L.U32 UR13, UR12, 0xb, URZ ;  /* 0x0000000b0c0d7899 */ /* 0x000fe400080006ff */
[----:B------:R-:W-:Y:S02]  /*0770*/  USHF.L.U32 UR12, UR12, 0x1, URZ ;  /* 0x000000010c0c7899 */ /* 0x000fe400080006ff */
[----:B------:R-:W-:-:S04]  /*0780*/  UIADD3 UR14, UPT, UPT, -UR7, 0x100000, URZ ;  /* 0x00100000070e7890 */ /* 0x000fc8000fffe1ff */
[----:B------:R-:W-:Y:S02]  /*0790*/  USHF.L.U32 UR15, UR14, 0xb, URZ ;  /* 0x0000000b0e0f7899 */ /* 0x000fe400080006ff */
[----:B------:R-:W-:Y:S01]  /*07a0*/  USHF.L.U32 UR14, UR14, 0x1, URZ ;  /* 0x000000010e0e7899 */ /* 0x000fe200080006ff */
[----:B------:R-:W-:Y:S01]  /*07b0*/  ELECT P1, URZ, PT ;  /* 0x0000000000ff782f */ /* 0x000fe20003820000 */
[----:B------:R-:W3:Y:S02]  /*07c0*/  FENCE.VIEW.ASYNC.S ;  /* 0x00000000000073c6 */ /* 0x000ee40000000000 */
[----:B---3--:R3:W1:Y:S08]  /*07d0*/  SYNCS.EXCH.64 URZ, [UR9+0x80], UR12 ;  /* 0x0000800c09ff75b2 */ /* 0x0086700008000100 */
[----:B------:R3:W1:Y:S01]  /*07e0*/  SYNCS.EXCH.64 URZ, [UR9+0xa0], UR14 ;  /* 0x0000a00e09ff75b2 */ /* 0x0006620008000100 */
[----:B------:R3:W1:Y:S01]  /*07f0*/  SYNCS.EXCH.64 URZ, [UR9+0x88], UR12 ;  /* 0x0000880c09ff75b2 */ /* 0x0006620008000100 */
[----:B------:R3:W1:Y:S01]  /*0800*/  SYNCS.EXCH.64 URZ, [UR9+0xa8], UR14 ;  /* 0x0000a80e09ff75b2 */ /* 0x0006620008000100 */
[----:B------:R3:W1:Y:S01]  /*0810*/  SYNCS.EXCH.64 URZ, [UR9+0x90], UR12 ;  /* 0x0000900c09ff75b2 */ /* 0x0006620008000100 */
[----:B------:R3:W1:Y:S01]  /*0820*/  SYNCS.EXCH.64 URZ, [UR9+0xb0], UR14 ;  /* 0x0000b00e09ff75b2 */ /* 0x0006620008000100 */
[----:B------:R3:W1:Y:S01]  /*0830*/  SYNCS.EXCH.64 URZ, [UR9+0x98], UR12 ;  /* 0x0000980c09ff75b2 */ /* 0x0006620008000100 */
[----:B------:R3:W1:Y:S01]  /*0840*/  SYNCS.EXCH.64 URZ, [UR9+0xb8], UR14 ;  /* 0x0000b80e09ff75b2 */ /* 0x0006620008000100 */
[----:B------:R-:W-:Y:S01]  /*0850*/  NOP ;  /* 0x0000000000007918 */ /* 0x000fe20000000000 */
.L_x_10:
[----:B------:R-:W2:Y:S01]  /*0860*/  SHFL.IDX PT, R0, R124, RZ, 0x1f ;  /* 0x00001fff7c007589 */ /* 0x000ea200000e0000 */
[----:B------:R-:W-:Y:S01]  /*0870*/  NOP ;  /* 0x0000000000007918 */ /* 0x000fe20000000000 */
[----:B--2---:R-:W-:-:S13]  /*0880*/  ISETP.NE.AND P1, PT, R0, 0x3, PT ;  /* 0x000000030000780c */ /* 0x004fda0003f25270 */
[----:B------:R-:W-:Y:S05]  /*0890*/  @P1 BRA `(.L_x_11) ;  /* 0x00000000002c1947 */ /* 0x000fea0003800000 */
[----:B------:R-:W-:Y:S01]  /*08a0*/  UMOV UR8, 0x400 ;  /* 0x0000040000087882 */ /* 0x000fe20000000000 */
[----:B------:R-:W-:Y:S01]  /*08b0*/  UMOV UR7, 0x20 ;  /* 0x0000002000077882 */ /* 0x000fe20000000000 */
[----:B------:R-:W-:Y:S02]  /*08c0*/  ULEA UR8, UR37, UR8, 0x18 ;  /* 0x0000000825087291 */ /* 0x000fe4000f8ec0ff */
[----:B---3--:R-:W-:-:S04]  /*08d0*/  UIADD3 UR12, UPT, UPT, -UR7, 0x100000, URZ ;  /* 0x00100000070c7890 */ /* 0x008fc8000fffe1ff */
[----:B------:R-:W-:Y:S02]  /*08e0*/  USHF.L.U32 UR13, UR12, 0xb, URZ ;  /* 0x0000000b0c0d7899 */ /* 0x000fe400080006ff */
[----:B------:R-:W-:Y:S01]  /*08f0*/  USHF.L.U32 UR12, UR12, 0x1, URZ ;  /* 0x000000010c0c7899 */ /* 0x000fe200080006ff */
[----:B------:R-:W-:Y:S01]  /*0900*/  ELECT P1, URZ, PT ;  /* 0x0000000000ff782f */ /* 0x000fe20003820000 */
[----:B------:R-:W2:Y:S10]  /*0910*/  FENCE.VIEW.ASYNC.S ;  /* 0x00000000000073c6 */ /* 0x000eb40000000000 */
[----:B--2---:R2:W3:Y:S01]  /*0920*/  SYNCS.EXCH.64 URZ, [UR8+0xc0], UR12 ;  /* 0x0000c00c08ff75b2 */ /* 0x0044e20008000100 */
[----:B------:R2:W1:Y:S01]  /*0930*/  SYNCS.EXCH.64 URZ, [UR8+0xc8], UR12 ;  /* 0x0000c80c08ff75b2 */ /* 0x0004620008000100 */
[----:B------:R-:W-:Y:S01]  /*0940*/  NOP ;  /* 0x0000000000007918 */ /* 0x000fe20000000000 */
.L_x_11:
[----:B------:R-:W4:Y:S01]  /*0950*/  SHFL.IDX PT, R0, R124, RZ, 0x1f ;  /* 0x00001fff7c007589 */ /* 0x000f2200000e0000 */
[----:B------:R-:W-:Y:S01]  /*0960*/  NOP ;  /* 0x0000000000007918 */ /* 0x000fe20000000000 */
[----:B----4-:R-:W-:-:S13]  /*0970*/  ISETP.NE.AND P1, PT, R0, 0x4, PT ;  /* 0x000000040000780c */ /* 0x010fda0003f25270 */
[----:B------:R-:W-:Y:S05]  /*0980*/  @P1 BRA `(.L_x_12) ;  /* 0x0000000000481947 */ /* 0x000fea0003800000 */
[----:B---3--:R-:W-:Y:S01]  /*0990*/  UMOV UR9, 0x1a0 ;  /* 0x000001a000097882 */ /* 0x008fe20000000000 */
[----:B--2---:R-:W-:Y:S01]  /*09a0*/  UMOV UR8, 0x400 ;  /* 0x0000040000087882 */ /* 0x004fe20000000000 */
[----:B------:R-:W-:Y:S01]  /*09b0*/  USEL UR9, UR9, 0x1e0, UP5 ;  /* 0x000001e009097887 */ /* 0x000fe2000a800000 */
        /* <DEDUP_REMOVED lines=9> */
[----:B------:R-:W2:Y:S02]  /*0a50*/  FENCE.VIEW.ASYNC.S ;  /* 0x00000000000073c6 */ /* 0x000ea40000000000 */
[----:B--2---:R4:W2:Y:S08]  /*0a60*/  SYNCS.EXCH.64 URZ, [UR8+0xd0], UR12 ;  /* 0x0000d00c08ff75b2 */ /* 0x0048b00008000100 */
[----:B------:R4:W3:Y:S01]  /*0a70*/  SYNCS.EXCH.64 URZ, [UR8+0xe0], UR14 ;  /* 0x0000e00e08ff75b2 */ /* 0x0008e20008000100 */
[----:B------:R4:W1:Y:S01]  /*0a80*/  SYNCS.EXCH.64 URZ, [UR8+0xd8], UR12 ;  /* 0x0000d80c08ff75b2 */ /* 0x0008620008000100 */
[----:B------:R4:W1:Y:S02]  /*0a90*/  SYNCS.EXCH.64 URZ, [UR8+0xe8], UR14 ;  /* 0x0000e80e08ff75b2 */ /* 0x0008640008000100 */
[----:B----4-:R-:W-:Y:S01]  /*0aa0*/  NOP ;  /* 0x0000000000007918 */ /* 0x010fe20000000000 */
.L_x_12:
[----:B------:R-:W4:Y:S01]  /*0ab0*/  SHFL.IDX PT, R0, R124, RZ, 0x1f ;  /* 0x00001fff7c007589 */ /* 0x000f2200000e0000 */
[----:B------:R-:W-:Y:S01]  /*0ac0*/  NOP ;  /* 0x0000000000007918 */ /* 0x000fe20000000000 */
[----:B----4-:R-:W-:-:S13]  /*0ad0*/  ISETP.NE.AND P1, PT, R0, 0x5, PT ;  /* 0x000000050000780c */ /* 0x010fda0003f25270 */
[----:B------:R-:W-:Y:S05]  /*0ae0*/  @P1 BRA `(.L_x_13) ;  /* 0x0000000000541947 */ /* 0x000fea0003800000 */
[----:B---3--:R-:W-:Y:S01]  /*0af0*/  UMOV UR9, 0x400 ;  /* 0x0000040000097882 */ /* 0x008fe20000000000 */
[----:B--2---:R-:W-:Y:S01]  /*0b00*/  UMOV UR8, 0x1 ;  /* 0x0000000100087882 */ /* 0x004fe20000000000 */
        /* <DEDUP_REMOVED lines=13> */
[----:B------:R4:W1:Y:S01]  /*0be0*/  SYNCS.EXCH.64 URZ, [UR9+0x118], UR14 ;  /* 0x0001180e09ff75b2 */ /* 0x0008620008000100 */
[----:B------:R4:W1:Y:S01]  /*0bf0*/  SYNCS.EXCH.64 URZ, [UR9+0x100], UR12 ;  /* 0x0001000c09ff75b2 */ /* 0x0008620008000100 */
[----:B------:R4:W1:Y:S01]  /*0c00*/  SYNCS.EXCH.64 URZ, [UR9+0x120], UR14 ;  /* 0x0001200e09ff75b2 */ /* 0x0008620008000100 */
[----:B------:R4:W1:Y:S01]  /*0c10*/  SYNCS.EXCH.64 URZ, [UR9+0x108], UR12 ;  /* 0x0001080c09ff75b2 */ /* 0x0008620008000100 */
[----:B------:R4:W1:Y:S02]  /*0c20*/  SYNCS.EXCH.64 URZ, [UR9+0x128], UR14 ;  /* 0x0001280e09ff75b2 */ /* 0x0008640008000100 */
[----:B----4-:R-:W-:Y:S01]  /*0c30*/  NOP ;  /* 0x0000000000007918 */ /* 0x010fe20000000000 */
.L_x_13:
[----:B------:R-:W4:Y:S01]  /*0c40*/  SHFL.IDX PT, R0, R124, RZ, 0x1f ;  /* 0x00001fff7c007589 */ /* 0x000f2200000e0000 */
[----:B------:R-:W-:Y:S01]  /*0c50*/  ISETP.NE.OR P0, PT, RZ, UR10, !P0 ;  /* 0x0000000aff007c0c */ /* 0x000fe2000c705670 */
[----:B------:R-:W-:Y:S01]  /*0c60*/  NOP ;  /* 0x0000000000007918 */ /* 0x000fe20000000000 */
[----:B----4-:R-:W-:-:S13]  /*0c70*/  ISETP.NE.AND P1, PT, R0, 0x3, PT ;  /* 0x000000030000780c */ /* 0x010fda0003f25270 */
[----:B------:R-:W-:Y:S05]  /*0c80*/  @P1 BRA `(.L_x_14) ;  /* 0x0000000000341947 */ /* 0x000fea0003800000 */
[----:B--2---:R-:W-:Y:S01]  /*0c90*/  UMOV UR8, 0x400 ;  /* 0x0000040000087882 */ /* 0x004fe20000000000 */
[----:B------:R-:W-:Y:S01]  /*0ca0*/  UMOV UR7, 0x20 ;  /* 0x0000002000077882 */ /* 0x000fe20000000000 */
[----:B------:R-:W-:Y:S02]  /*0cb0*/  ULEA UR8, UR37, UR8, 0x18 ;  /* 0x0000000825087291 */ /* 0x000fe4000f8ec0ff */
[----:B---3--:R-:W-:-:S04]  /*0cc0*/  UIADD3 UR12, UPT, UPT, -UR7, 0x100000, URZ ;  /* 0x00100000070c7890 */ /* 0x008fc8000fffe1ff */
[----:B------:R-:W-:Y:S02]  /*0cd0*/  USHF.L.U32 UR13, UR12, 0xb, URZ ;  /* 0x0000000b0c0d7899 */ /* 0x000fe400080006ff */
[----:B------:R-:W-:Y:S01]  /*0ce0*/  USHF.L.U32 UR12, UR12, 0x1, URZ ;  /* 0x000000010c0c7899 */ /* 0x000fe200080006ff */
[----:B------:R-:W-:Y:S01]  /*0cf0*/  ELECT P1, URZ, PT ;  /* 0x0000000000ff782f */ /* 0x000fe20003820000 */
[----:B------:R-:W2:Y:S10]  /*0d00*/  FENCE.VIEW.ASYNC.S ;  /* 0x00000000000073c6 */ /* 0x000eb40000000000 */
[----:B--2---:R4:W2:Y:S01]  /*0d10*/  SYNCS.EXCH.64 URZ, [UR8+0x130], UR12 ;  /* 0x0001300c08ff75b2 */ /* 0x0048a20008000100 */
[----:B------:R4:W3:Y:S01]  /*0d20*/  SYNCS.EXCH.64 URZ, [UR8+0x140], UR12 ;  /* 0x0001400c08ff75b2 */ /* 0x0008e20008000100 */
[----:B------:R4:W1:Y:S01]  /*0d30*/  SYNCS.EXCH.64 URZ, [UR8+0x138], UR12 ;  /* 0x0001380c08ff75b2 */ /* 0x0008620008000100 */
[----:B------:R4:W1:Y:S02]  /*0d40*/  SYNCS.EXCH.64 URZ, [UR8+0x148], UR12 ;  /* 0x0001480c08ff75b2 */ /* 0x0008640008000100 */
[----:B----4-:R-:W-:Y:S01]  /*0d50*/  NOP ;  /* 0x0000000000007918 */ /* 0x010fe20000000000 */
.L_x_14:
[----:B------:R-:W-:Y:S01]  /*0d60*/  VOTEU.ALL UP1, P0 ;  /* 0x0000000000ff7886 */ /* 0x000fe20000020000 */
[----:B--2---:R-:W2:Y:S01]  /*0d70*/  LDCU UR8, c[0x0][0x36c] ;  /* 0x00006d80ff0877ac */ /* 0x004ea20008000800 */
[----:B------:R-:W-:Y:S01]  /*0d80*/  NOP ;  /* 0x0000000000007918 */ /* 0x000fe20000000000 */
[----:B------:R-:W-:Y:S01]  /*0d90*/  LOP3.LUT R10, R121, 0x1f, RZ, 0xc0, !PT ;  /* 0x0000001f790a7812 */ /* 0x000fe200078ec0ff */
[----:B---3--:R-:W-:Y:S01]  /*0da0*/  UMOV UR12, 0x20 ;  /* 0x00000020000c7882 */ /* 0x008fe20000000000 */
[----:B------:R-:W-:Y:S01]  /*0db0*/  @!UP1 UMOV UR7, 0x400 ;  /* 0x0000040000079882 */ /* 0x000fe20000000000 */
[----:B------:R-:W-:-:S04]  /*0dc0*/  @!UP1 UIADD3 UR12, UPT, UPT, -UR12, 0x100000, URZ ;  /* 0x001000000c0c9890 */ /* 0x000fc8000fffe1ff */
[----:B------:R-:W-:Y:S02]  /*0dd0*/  @!UP1 USHF.L.U32 UR13, UR12, 0xb, URZ ;  /* 0x0000000b0c0d9899 */ /* 0x000fe400080006ff */
[----:B------:R-:W-:Y:S02]  /*0de0*/  @!UP1 USHF.L.U32 UR12, UR12, 0x1, URZ ;  /* 0x000000010c0c9899 */ /* 0x000fe400080006ff */
[----:B------:R-:W-:Y:S01]  /*0df0*/  @!UP1 ULEA UR7, UR37, UR7, 0x18 ;  /* 0x0000000725079291 */ /* 0x000fe2000f8ec0ff */
[----:B------:R-:W-:Y:S01]  /*0e00*/  VOTEU.ALL UP1, P0 ;  /* 0x0000000000ff7886 */ /* 0x000fe20000020000 */
[----:B------:R-:W-:Y:S01]  /*0e10*/  UISETP.NE.AND UP4, UPT, UR10, URZ, UPT ;  /* 0x000000ff0a00728c */ /* 0x000fe2000bf85270 */
[----:B------:R-:W3:Y:S09]  /*0e20*/  FENCE.VIEW.ASYNC.S ;  /* 0x00000000000073c6 */ /* 0x000ef20000000000 */
[----:B---3--:R3:W4:Y:S01]  /*0e30*/  @!UP1 SYNCS.EXCH.64 URZ, [UR7+0x150], UR12 ;  /* 0x0001500c07ff95b2 */ /* 0x0087220008000100 */
[----:B--2---:R-:W-:-:S09]  /*0e40*/  UISETP.EQ.U32.AND UP1, UPT, UR8, 0x1, UPT ;  /* 0x000000010800788c */ /* 0x004fd2000bf22070 */
[----:B------:R-:W-:Y:S05]  /*0e50*/  BRA.U !UP1, `(.L_x_15) ;  /* 0x0000000109087547 */ /* 0x000fea000b800000 */
[----:B-1--4-:R-:W-:Y:S01]  /*0e60*/  UCGABAR_ARV ;  /* 0x00000000000079c7 */ /* 0x012fe20008000000 */
[----:B------:R-:W-:Y:S05]  /*0e70*/  BRA `(.L_x_16) ;  /* 0x0000000000047947 */ /* 0x000fea0003800000 */
.L_x_15:
[----:B-1--4-:R-:W-:Y:S01]  /*0e80*/  NOP ;  /* 0x0000000000007918 */ /* 0x012fe20000000000 */
.L_x_16:
[----:B------:R-:W1:Y:S01]  /*0e90*/  S2R R23, SR_CTAID.Y ;  /* 0x0000000000177919 */ /* 0x000e620000002600 */
[----:B------:R-:W-:-:S05]  /*0ea0*/  CS2R.32 R100, SR_CgaSize ;  /* 0x0000000000647805 */ /* 0x000fca0000008a00 */
[----:B------:R-:W-:-:S05]  /*0eb0*/  IMAD R100, R100, -0xa0, RZ ;  /* 0xffffff6064647824 */ /* 0x000fca00078e02ff */
[----:B---3--:R-:W-:-:S14]  /*0ec0*/  R2UR UR7, R100 ;  /* 0x00000000640772ca */ /* 0x008fdc00000e0000 */
[----:B------:R-:W2:Y:S01]  /*0ed0*/  LDCU UR7, c[0x0][UR7+0x2b4] ;  /* 0x00005680070777ac */ /* 0x000ea20008000800 */
[----:B------:R-:W-:-:S05]  /*0ee0*/  CS2R.32 R0, SR_CgaSize ;  /* 0x0000000000007805 */ /* 0x000fca0000008a00 */
[----:B------:R-:W-:-:S06]  /*0ef0*/  IMAD R0, R0, -0xa0, RZ ;  /* 0xffffff6000007824 */ /* 0x000fcc00078e02ff */
[----:B------:R-:W3:Y:S01]  /*0f00*/  LDC R0, c[0x0][R0+0x2a4] ;  /* 0x0000a90000007b82 */ /* 0x000ee20000000800 */
[----:B------:R-:W-:Y:S01]  /*0f10*/  PRMT R8, RZ, 0x7610, R8 ;  /* 0x00007610ff087816 */ /* 0x000fe20000000008 */
[----:B------:R-:W4:Y:S01]  /*0f20*/  S2R R9, SR_CTAID.X ;  /* 0x0000000000097919 */ /* 0x000f220000002500 */
[----:B------:R-:W-:-:S05]  /*0f30*/  CS2R.32 R100, SR_CgaSize ;  /* 0x0000000000647805 */ /* 0x000fca0000008a00 */
[----:B------:R-:W-:-:S05]  /*0f40*/  IMAD R100, R100, -0xa0, RZ ;  /* 0xffffff6064647824 */ /* 0x000fca00078e02ff */
[----:B------:R-:W-:-:S14]  /*0f50*/  R2UR UR8, R100 ;  /* 0x00000000640872ca */ /* 0x000fdc00000e0000 */
[----:B------:R-:W3:Y:S01]  /*0f60*/  LDCU UR8, c[0x0][UR8+0x2b0] ;  /* 0x00005600080877ac */ /* 0x000ee20008000800 */
[----:B------:R-:W-:Y:S01]  /*0f70*/  UISETP.NE.AND UP2, UPT, UR10, 0x2, UPT ;  /* 0x000000020a00788c */ /* 0x000fe2000bf45270 */
[----:B------:R-:W2:Y:S01]  /*0f80*/  LDC R11, c[0x0][0xb24] ;  /* 0x0002c900ff0b7b82 */ /* 0x000ea20000000800 */
[----:B------:R-:W-:-:S05]  /*0f90*/  CS2R.32 R2, SR_CgaSize ;  /* 0x0000000000027805 */ /* 0x000fca0000008a00 */
[----:B------:R-:W-:-:S06]  /*0fa0*/  IMAD R2, R2, -0xa0, RZ ;  /* 0xffffff6002027824 */ /* 0x000fcc00078e02ff */
[----:B------:R-:W3:Y:S08]  /*0fb0*/  LDC R2, c[0x0][R2+0x2a0] ;  /* 0x0000a80002027b82 */ /* 0x000ef00000000800 */
[----:B------:R-:W3:Y:S01]  /*0fc0*/  LDC R36, c[0x0][0xb24] ;  /* 0x0002c900ff247b82 */ /* 0x000ee20000000800 */
[----:B-1----:R-:W-:-:S07]  /*0fd0*/  I2FP.F32.U32 R83, R23 ;  /* 0x0000001700537245 */ /* 0x002fce0000201000 */
[----:B------:R-:W1:Y:S01]  /*0fe0*/  S2UR UR36, SR_CTAID.Z ;  /* 0x00000000002479c3 */ /* 0x000e620000002700 */
[----:B--2---:R-:W-:Y:S01]  /*0ff0*/  ISETP.GE.AND P0, PT, R11, 0x1, PT ;  /* 0x000000010b00780c */ /* 0x004fe20003f06270 */
[----:B----4-:R-:W-:Y:S01]  /*1000*/  IMAD.MOV.U32 R22, RZ, RZ, R9 ;  /* 0x000000ffff167224 */ /* 0x010fe200078e0009 */
[----:B------:R-:W-:Y:S01]  /*1010*/  I2FP.F32.U32 R100, R9 ;  /* 0x0000000900647245 */ /* 0x000fe20000201000 */
[----:B------:R-:W-:Y:S01]  /*1020*/  FMUL R83, R83, UR7 ;  /* 0x0000000753537c20 */ /* 0x000fe20008400000 */
[----:B------:R-:W2:Y:S03]  /*1030*/  LDCU UR7, c[0x0][0xb30] ;  /* 0x00016600ff0777ac */ /* 0x000ea60008000800 */
[----:B---3--:R-:W-:Y:S02]  /*1040*/  FMUL R100, R100, UR8 ;  /* 0x0000000864647c20 */ /* 0x008fe40008400000 */
[----:B------:R-:W3:Y:S08]  /*1050*/  F2I.U32.TRUNC.NTZ R83, R83 ;  /* 0x0000005300537305 */ /* 0x000ef0000020f000 */
[----:B------:R-:W4:Y:S01]  /*1060*/  F2I.U32.TRUNC.NTZ R100, R100 ;  /* 0x0000006400647305 */ /* 0x000f22000020f000 */
[----:B--2---:R-:W-:Y:S01]  /*1070*/  UISETP.NE.AND UP3, UPT, UR7, 0x1, UPT ;  /* 0x000000010700788c */ /* 0x004fe2000bf65270 */
[----:B---3--:R-:W-:-:S05]  /*1080*/  IADD3 R83, PT, PT, -R83, RZ, RZ ;  /* 0x000000ff53537210 */ /* 0x008fca0007ffe1ff */
[----:B------:R-:W-:Y:S01]  /*1090*/  IMAD R83, R0, R83, R23 ;  /* 0x0000005300537224 */ /* 0x000fe200078e0217 */
[----:B------:R-:W-:Y:S01]  /*10a0*/  PRMT R0, RZ, 0x7610, R0 ;  /* 0x00007610ff007816 */ /* 0x000fe20000000000 */
[----:B----4-:R-:W-:-:S04]  /*10b0*/  IMAD.MOV R100, RZ, RZ, -R100 ;  /* 0x000000ffff647224 */ /* 0x010fc800078e0a64 */
[----:B------:R-:W-:Y:S01]  /*10c0*/  IMAD R100, R2, R100, R9 ;  /* 0x0000006402647224 */ /* 0x000fe200078e0209 */
[----:B-1----:R-:W-:Y:S06]  /*10d0*/  BRA.U UP4, `(.L_x_17) ;  /* 0x0000000104247547 */ /* 0x002fec000b800000 */
[----:B------:R-:W-:Y:S01]  /*10e0*/  ISETP.NE.AND P1, PT, R83, RZ, PT ;  /* 0x000000ff5300720c */ /* 0x000fe20003f25270 */
[----:B------:R-:W-:Y:S01]  /*10f0*/  IMAD.MOV.U32 R0, RZ, RZ, 0x3 ;  /* 0x00000003ff007424 */ /* 0x000fe200078e00ff */
[C---:B------:R-:W-:Y:S02]  /*1100*/  LOP3.LUT R2, R100.reuse, 0xfffffffe, RZ, 0xc0, !PT ;  /* 0xfffffffe64027812 */ /* 0x040fe400078ec0ff */
[----:B------:R-:W-:Y:S02]  /*1110*/  ISETP.LT.U32.OR P1, PT, R100, 0x2, !P1 ;  /* 0x000000026400780c */ /* 0x000fe40004f21470 */
[----:B------:R-:W-:Y:S02]  /*1120*/  SHF.L.U32 R0, R0, R2, RZ ;  /* 0x0000000200007219 */ /* 0x000fe400000006ff */
[----:B------:R-:W-:Y:S02]  /*1130*/  SEL R4, RZ, 0x1, !P1 ;  /* 0x00000001ff047807 */ /* 0x000fe40004800000 */
[----:B------:R-:W-:-:S05]  /*1140*/  SEL R3, RZ, 0x2, !P1 ;  /* 0x00000002ff037807 */ /* 0x000fca0004800000 */
[----:B------:R-:W-:-:S05]  /*1150*/  IMAD.IADD R3, R4, 0x1, R3 ;  /* 0x0000000104037824 */ /* 0x000fca00078e0203 */
[----:B------:R-:W-:Y:S02]  /*1160*/  PRMT R8, R3, 0x7610, R8 ;  /* 0x0000761003087816 */ /* 0x000fe40000000008 */
.L_x_17:
[----:B------:R-:W-:Y:S05]  /*1170*/  @!P0 BRA `(.L_x_18) ;  /* 0x0000000000b88947 */ /* 0x000fea0003800000 */
[----:B------:R-:W1:Y:S01]  /*1180*/  LDC.64 R4, c[0x0][0xb18] ;  /* 0x0002c600ff047b82 */ /* 0x000e620000000a00 */
[----:B------:R-:W-:-:S07]  /*1190*/  ISETP.NE.AND P0, PT, R11, 0x1, PT ;  /* 0x000000010b00780c */ /* 0x000fce0003f05270 */
[----:B------:R-:W2:Y:S08]  /*11a0*/  LDC R22, c[0x0][0xb0c] ;  /* 0x0002c300ff167b82 */ /* 0x000eb00000000800 */
[----:B------:R-:W3:Y:S08]  /*11b0*/  LDC R14, c[0x0][0x370] ;  /* 0x0000dc00ff0e7b82 */ /* 0x000ef00000000800 */
[----:B------:R-:W4:Y:S01]  /*11c0*/  LDC R13, c[0x0][0x374] ;  /* 0x0000dd00ff0d7b82 */ /* 0x000f220000000800 */
[----:B-1----:R-:W-:-:S07]  /*11d0*/  ISETP.NE.AND P1, PT, R4, 0x1, PT ;  /* 0x000000010400780c */ /* 0x002fce0003f25270 */
[----:B------:R-:W3:Y:S01]  /*11e0*/  LDC.64 R6, c[0x0][0xb10] ;  /* 0x0002c400ff067b82 */ /* 0x000ee20000000a00 */
[----:B--2---:R-:W-:-:S07]  /*11f0*/  ISETP.NE.AND P2, PT, R22, 0x1, PT ;  /* 0x000000011600780c */ /* 0x004fce0003f45270 */
[----:B------:R-:W1:Y:S08]  /*1200*/  LDC R12, c[0x0][0xb20] ;  /* 0x0002c800ff0c7b82 */ /* 0x000e700000000800 */
[----:B------:R-:W2:Y:S01]  /*1210*/  LDC.64 R2, c[0x0][0xb28] ;  /* 0x0002ca00ff027b82 */ /* 0x000ea20000000a00 */
[----:B----4-:R-:W-:-:S04]  /*1220*/  IMAD.HI.U32 R15, R13, R5, RZ ;  /* 0x000000050d0f7227 */ /* 0x010fc800078e00ff */
[----:B------:R-:W-:-:S04]  /*1230*/  IMAD.HI.U32 R5, R23, R5, RZ ;  /* 0x0000000517057227 */ /* 0x000fc800078e00ff */
[----:B---3--:R-:W-:-:S05]  /*1240*/  IMAD.HI.U32 R16, R14, R6, RZ ;  /* 0x000000060e107227 */ /* 0x008fca00078e00ff */
[-C--:B------:R-:W-:Y:S01]  /*1250*/  @P2 SHF.R.U32.HI R14, RZ, R7.reuse, R16 ;  /* 0x00000007ff0e2219 */ /* 0x080fe20000011610 */
[----:B------:R-:W-:Y:S01]  /*1260*/  IMAD.HI.U32 R16, R9, R6, RZ ;  /* 0x0000000609107227 */ /* 0x000fe200078e00ff */
[-C--:B-1----:R-:W-:Y:S02]  /*1270*/  @P1 SHF.R.U32.HI R13, RZ, R12.reuse, R15 ;  /* 0x0000000cff0d1219 */ /* 0x082fe4000001160f */
[----:B------:R-:W-:Y:S02]  /*1280*/  SHF.R.U32.HI R5, RZ, R12, R5 ;  /* 0x0000000cff057219 */ /* 0x000fe40000011605 */
[----:B------:R-:W-:Y:S02]  /*1290*/  SHF.R.U32.HI R16, RZ, R7, R16 ;  /* 0x00000007ff107219 */ /* 0x000fe40000011610 */
[----:B------:R-:W-:Y:S01]  /*12a0*/  SEL R5, R23, R5, !P1 ;  /* 0x0000000517057207 */ /* 0x000fe20004800000 */
[----:B--2---:R-:W-:Y:S01]  /*12b0*/  IMAD.HI.U32 R15, R13, R2, RZ ;  /* 0x000000020d0f7227 */ /* 0x004fe200078e00ff */
[----:B------:R-:W-:-:S03]  /*12c0*/  SEL R16, R9, R16, !P2 ;  /* 0x0000001009107207 */ /* 0x000fc60005000000 */
[----:B------:R-:W-:Y:S01]  /*12d0*/  IMAD.HI.U32 R6, R14, R2, RZ ;  /* 0x000000020e067227 */ /* 0x000fe200078e00ff */
[----:B------:R-:W-:-:S04]  /*12e0*/  @P0 SHF.R.U32.HI R13, RZ, R3, R15 ;  /* 0x00000003ff0d0219 */ /* 0x000fc8000001160f */
[----:B------:R-:W-:Y:S01]  /*12f0*/  @P0 SHF.R.U32.HI R14, RZ, R3, R6 ;  /* 0x00000003ff0e0219 */ /* 0x000fe20000011606 */
[----:B------:R-:W-:-:S04]  /*1300*/  IMAD R13, R13, R11, RZ ;  /* 0x0000000b0d0d7224 */ /* 0x000fc800078e02ff */
[----:B------:R-:W-:Y:S01]  /*1310*/  IMAD R6, R14, R11, RZ ;  /* 0x0000000b0e067224 */ /* 0x000fe200078e02ff */
[----:B------:R-:W-:-:S04]  /*1320*/  ISETP.GE.AND P1, PT, R5, R13, PT ;  /* 0x0000000d0500720c */ /* 0x000fc80003f26270 */
[----:B------:R-:W-:Y:S01]  /*1330*/  ISETP.GE.OR P1, PT, R16, R6, P1 ;  /* 0x000000061000720c */ /* 0x000fe20000f26670 */
[----:B------:R-:W-:-:S05]  /*1340*/  IMAD.HI.U32 R6, R5, R2, RZ ;  /* 0x0000000205067227 */ /* 0x000fca00078e00ff */
[----:B------:R-:W-:-:S04]  /*1350*/  SHF.R.U32.HI R6, RZ, R3, R6 ;  /* 0x00000003ff067219 */ /* 0x000fc80000011606 */
[----:B------:R-:W-:-:S03]  /*1360*/  SEL R6, R5, R6, !P0 ;  /* 0x0000000605067207 */ /* 0x000fc60004000000 */
[----:B------:R-:W-:Y:S01]  /*1370*/  @!P1 IMAD.HI.U32 R7, R16, R2, RZ ;  /* 0x0000000210079227 */ /* 0x000fe200078e00ff */
[----:B------:R-:W-:-:S04]  /*1380*/  IADD3 R2, PT, PT, -R6, RZ, RZ ;  /* 0x000000ff06027210 */ /* 0x000fc80007ffe1ff */
[----:B------:R-:W-:Y:S01]  /*1390*/  @!P1 SHF.R.U32.HI R3, RZ, R3, R7 ;  /* 0x00000003ff039219 */ /* 0x000fe20000011607 */
[----:B------:R-:W-:Y:S01]  /*13a0*/  IMAD R2, R11, R2, R5 ;  /* 0x000000020b027224 */ /* 0x000fe200078e0205 */
[----:B------:R-:W-:Y:S02]  /*13b0*/  IADD3 R7, PT, PT, -R5, RZ, RZ ;  /* 0x000000ff05077210 */ /* 0x000fe40007ffe1ff */
[----:B------:R-:W-:-:S03]  /*13c0*/  @!P1 SEL R3, R16, R3, !P0 ;  /* 0x0000000310039207 */ /* 0x000fc60004000000 */
[----:B------:R-:W-:Y:S02]  /*13d0*/  IMAD R7, R4, R7, R23 ;  /* 0x0000000704077224 */ /* 0x000fe400078e0217 */
[--C-:B------:R-:W-:Y:S02]  /*13e0*/  @!P1 IMAD.IADD R6, R6, 0x1, -R3.reuse ;  /* 0x0000000106069824 */ /* 0x100fe400078e0a03 */
[----:B------:R-:W-:Y:S01]  /*13f0*/  @!P1 IMAD R3, R2, R14, R3 ;  /* 0x0000000e02039224 */ /* 0x000fe200078e0203 */
[----:B------:R-:W-:Y:S01]  /*1400*/  IADD3 R2, PT, PT, -R16, RZ, RZ ;  /* 0x000000ff10027210 */ /* 0x000fe20007ffe1ff */
[----:B------:R-:W-:Y:S02]  /*1410*/  @!P1 IMAD R5, R6, R11, R16 ;  /* 0x0000000b06059224 */ /* 0x000fe400078e0210 */
[----:B------:R-:W-:Y:S02]  /*1420*/  @!P1 IMAD.MOV.U32 R16, RZ, RZ, R3 ;  /* 0x000000ffff109224 */ /* 0x000fe400078e0003 */
[----:B------:R-:W-:-:S02]  /*1430*/  IMAD R2, R22, R2, R9 ;  /* 0x0000000216027224 */ /* 0x000fc400078e0209 */
[----:B------:R-:W-:Y:S02]  /*1440*/  IMAD R23, R5, R4, R7 ;  /* 0x0000000405177224 */ /* 0x000fe400078e0207 */
[----:B------:R-:W-:Y:S02]  /*1450*/  IMAD R22, R16, R22, R2 ;  /* 0x0000001610167224 */ /* 0x000fe400078e0202 */
.L_x_18:
[----:B------:R-:W-:Y:S05]  /*1460*/  BRA.U UP3, `(.L_x_19) ;  /* 0x0000000103407547 */ /* 0x000fea000b800000 */
[----:B------:R-:W1:Y:S08]  /*1470*/  LDC.64 R4, c[0x0][0xb10] ;  /* 0x0002c400ff047b82 */ /* 0x000e700000000a00 */
[----:B------:R-:W2:Y:S08]  /*1480*/  LDC.64 R2, c[0x0][0xb18] ;  /* 0x0002c600ff027b82 */ /* 0x000eb00000000a00 */
[----:B------:R-:W3:Y:S08]  /*1490*/  LDC R6, c[0x0][0xb20] ;  /* 0x0002c800ff067b82 */ /* 0x000ef00000000800 */
[----:B------:R-:W4:Y:S01]  /*14a0*/  LDC R7, c[0x0][0xb0c] ;  /* 0x0002c300ff077b82 */ /* 0x000f220000000800 */
[----:B-1----:R-:W-:-:S05]  /*14b0*/  IMAD.HI.U32 R4, R22, R4, RZ ;  /* 0x0000000416047227 */ /* 0x002fca00078e00ff */
[----:B------:R-:W-:Y:S01]  /*14c0*/  SHF.R.U32.HI R4, RZ, R5, R4 ;  /* 0x00000005ff047219 */ /* 0x000fe20000011604 */
[----:B--2---:R-:W-:Y:S01]  /*14d0*/  IMAD.HI.U32 R3, R23, R3, RZ ;  /* 0x0000000317037227 */ /* 0x004fe200078e00ff */
[----:B------:R-:W-:-:S04]  /*14e0*/  ISETP.NE.AND P0, PT, R2, 0x1, PT ;  /* 0x000000010200780c */ /* 0x000fc80003f05270 */
[----:B---3--:R-:W-:-:S04]  /*14f0*/  SHF.R.U32.HI R3, RZ, R6, R3 ;  /* 0x00000006ff037219 */ /* 0x008fc80000011603 */
[----:B------:R-:W-:Y:S02]  /*1500*/  SEL R3, R23, R3, !P0 ;  /* 0x0000000317037207 */ /* 0x000fe40004000000 */
[----:B----4-:R-:W-:-:S04]  /*1510*/  ISETP.NE.AND P1, PT, R7, 0x1, PT ;  /* 0x000000010700780c */ /* 0x010fc80003f25270 */
[----:B------:R-:W-:-:S05]  /*1520*/  SEL R5, R22, R4, !P1 ;  /* 0x0000000416057207 */ /* 0x000fca0004800000 */
[----:B------:R-:W-:Y:S02]  /*1530*/  IMAD.IADD R4, R3, 0x1, -R5 ;  /* 0x0000000103047824 */ /* 0x000fe400078e0a05 */
[----:B------:R-:W-:Y:S02]  /*1540*/  IMAD.IADD R3, R5, 0x1, -R3 ;  /* 0x0000000105037824 */ /* 0x000fe400078e0a03 */
[----:B------:R-:W-:Y:S02]  /*1550*/  IMAD R22, R4, R7, R22 ;  /* 0x0000000704167224 */ /* 0x000fe400078e0216 */
[----:B------:R-:W-:Y:S02]  /*1560*/  IMAD R23, R3, R2, R23 ;  /* 0x0000000203177224 */ /* 0x000fe400078e0217 */
.L_x_19:
[----:B------:R-:W-:Y:S05]  /*1570*/  BRA.U !UP1, `(.L_x_20) ;  /* 0x00000001090c7547 */ /* 0x000fea000b800000 */
[----:B------:R-:W-:Y:S01]  /*1580*/  UCGABAR_WAIT ;  /* 0x0000000000007dc7 */ /* 0x000fe20008000000 */
[----:B------:R-:W-:Y:S01]  /*1590*/  CCTL.IVALL ;  /* 0x00000000ff00798f */ /* 0x000fe20002000000 */
[----:B------:R-:W-:Y:S05]  /*15a0*/  BRA `(.L_x_21) ;  /* 0x0000000000047947 */ /* 0x000fea0003800000 */
.L_x_20:
[----:B------:R-:W-:Y:S06]  /*15b0*/  BAR.SYNC.DEFER_BLOCKING 0x0 ;  /* 0x0000000000007b1d */ /* 0x000fec0000010000 */
.L_x_21:
[----:B------:R-:W-:Y:S05]  /*15c0*/  BRA.U UP2, `(.L_x_22) ;  /* 0x0000001502407547 */ /* 0x000fea000b800000 */
[----:B------:R-:W1:Y:S01]  /*15d0*/  LDCU UR4, c[0x0][0x38c] ;  /* 0x00007180ff0477ac */ /* 0x000e620008000800 */
[----:B------:R-:W2:Y:S01]  /*15e0*/  LDC R8, c[0x0][0x370] ;  /* 0x0000dc00ff087b82 */ /* 0x000ea20000000800 */
[C---:B------:R-:W-:Y:S02]  /*15f0*/  IMAD.SHL.U32 R17, R9.reuse, 0x40, RZ ;  /* 0x0000004009117824 */ /* 0x040fe400078e00ff */
[----:B------:R-:W-:Y:S01]  /*1600*/  HFMA2 R15, -RZ, RZ, 0, 5.9604644775390625e-08 ;  /* 0x00000001ff0f7431 */ /* 0x000fe200000001ff */
[----:B------:R-:W-:Y:S01]  /*1610*/  UISETP.NE.AND UP1, UPT, UR10, URZ, UPT ;  /* 0x000000ff0a00728c */ /* 0x000fe2000bf25270 */
[----:B------:R-:W-:Y:S01]  /*1620*/  ISETP.NE.AND P4, PT, R10, RZ, P5 ;  /* 0x000000ff0a00720c */ /* 0x000fe20002f85270 */
[----:B------:R-:W-:Y:S01]  /*1630*/  IMAD.SHL.U32 R16, R9, 0x80, RZ ;  /* 0x0000008009107824 */ /* 0x000fe200078e00ff */
[----:B------:R-:W-:Y:S01]  /*1640*/  CS2R R12, SRZ ;  /* 0x00000000000c7805 */ /* 0x000fe2000001ff00 */
[----:B------:R-:W-:Y:S01]  /*1650*/  IMAD.MOV.U32 R14, RZ, RZ, RZ ;  /* 0x000000ffff0e7224 */ /* 0x000fe200078e00ff */
[----:B------:R-:W3:Y:S01]  /*1660*/  LDC R0, c[0x0][0x374] ;  /* 0x0000dd00ff007b82 */ /* 0x000ee20000000800 */
[----:B------:R-:W-:Y:S01]  /*1670*/  MOV R11, 0x1 ;  /* 0x00000001000b7802 */ /* 0x000fe20000000f00 */
[----:B------:R-:W4:Y:S01]  /*1680*/  LDCU.64 UR14, c[0x0][0x348] ;  /* 0x00006900ff0e77ac */ /* 0x000f220008000a00 */
[----:B------:R-:W-:Y:S01]  /*1690*/  LOP3.LUT R17, R17, 0x40, RZ, 0xc0, !PT ;  /* 0x0000004011117812 */ /* 0x000fe200078ec0ff */
[----:B------:R-:W-:Y:S01]  /*16a0*/  USEL UR22, UR6, 0x2, UP1 ;  /* 0x0000000206167887 */ /* 0x000fe20008800000 */
[----:B------:R-:W-:Y:S01]  /*16b0*/  UMOV UR23, URZ ;  /* 0x000000ff00177c82 */ /* 0x000fe20008000000 */
[----:B-1----:R-:W-:-:S04]  /*16c0*/  UIADD3 UR5, UPT, UPT, UR4, 0x3f, URZ ;  /* 0x0000003f04057890 */ /* 0x002fc8000fffe0ff */
[----:B------:R-:W-:-:S04]  /*16d0*/  USHF.R.S32.HI UR7, URZ, 0x1f, UR5 ;  /* 0x0000001fff077899 */ /* 0x000fc80008011405 */
[----:B------:R-:W-:Y:S02]  /*16e0*/  ULEA.HI UR7, UR7, UR5, URZ, 0x6 ;  /* 0x0000000507077291 */ /* 0x000fe4000f8f30ff */
[----:B------:R-:W-:Y:S02]  /*16f0*/  UIADD3 UR5, UPT, UPT, UR4, -0x1, URZ ;  /* 0xffffffff04057890 */ /* 0x000fe4000fffe0ff */
[----:B------:R-:W-:Y:S02]  /*1700*/  USHF.R.S32.HI UR7, URZ, 0x6, UR7 ;  /* 0x00000006ff077899 */ /* 0x000fe40008011407 */
[----:B------:R-:W-:Y:S02]  /*1710*/  UISETP.GE.U32.AND UP2, UPT, UR5, -0x7f, UPT ;  /* 0xffffff810500788c */ /* 0x000fe4000bf46070 */
[----:B------:R-:W-:Y:S02]  /*1720*/  UISETP.LT.U32.AND UP0, UPT, UR7, 0x8, UPT ;  /* 0x000000080700788c */ /* 0x000fe4000bf01070 */
[----:B------:R-:W-:-:S02]  /*1730*/  UIADD3 UR4, UPT, UPT, UR4, 0x7e, URZ ;  /* 0x0000007e04047890 */ /* 0x000fc4000fffe0ff */
[----:B------:R-:W-:-:S04]  /*1740*/  USEL UR5, UR7, 0x8, UP0 ;  /* 0x0000000807057887 */ /* 0x000fc80008000000 */
[----:B------:R-:W-:Y:S02]  /*1750*/  UIADD3 UR21, UPT, UPT, UR5, -0x1, URZ ;  /* 0xffffffff05157890 */ /* 0x000fe4000fffe0ff */
[----:B------:R-:W-:Y:S02]  /*1760*/  @UP2 UIADD3 UR21, UPT, UPT, UR5, URZ, URZ ;  /* 0x000000ff05152290 */ /* 0x000fe4000fffe0ff */
[----:B------:R-:W-:Y:S02]  /*1770*/  UIADD3 UR24, UPT, UPT, UR7, -UR5, URZ ;  /* 0x8000000507187290 */ /* 0x000fe4000fffe0ff */
[----:B------:R-:W-:Y:S02]  /*1780*/  UIADD3 UR13, UPT, UPT, UR21, 0x1, URZ ;  /* 0x00000001150d7890 */ /* 0x000fe4000fffe0ff */
[----:B--2-4-:R-:W-:-:S12]  /*1790*/  UIADD3 UR21, UPT, UPT, -UR21, URZ, URZ ;  /* 0x000000ff15157290 */ /* 0x014fd8000fffe1ff */
.L_x_42:
[----:B------:R-:W-:Y:S01]  /*17a0*/  UISETP.NE.AND UP0, UPT, UR37, URZ, UPT ;  /* 0x000000ff2500728c */ /* 0x000fe2000bf05270 */
[----:B------:R-:W1:Y:S08]  /*17b0*/  S2UR UR37, SR_CgaCtaId ;  /* 0x00000000002579c3 */ /* 0x000e700000008800 */
[----:B------:R-:W-:Y:S05]  /*17c0*/  BRA.U UP0, `(.L_x_23) ;  /* 0x0000000100347547 */ /* 0x000fea000b800000 */
[----:B------:R-:W2:Y:S01]  /*17d0*/  S2R R2, SR_CgaCtaId ;  /* 0x0000000000027919 */ /* 0x000ea20000008800 */
[----:B------:R-:W-:-:S04]  /*17e0*/  MOV R3, 0x400 ;  /* 0x0000040000037802 */ /* 0x000fc80000000f00 */
[----:B--2---:R-:W-:Y:S02]  /*17f0*/  LEA R2, R2, R3, 0x18 ;  /* 0x0000000302027211 */ /* 0x004fe400078ec0ff */
[----:B------:R-:W-:-:S03]  /*1800*/  SHF.L.U32 R3, R11, 0x1f, RZ ;  /* 0x0000001f0b037819 */ /* 0x000fc600000006ff */
[----:B------:R-:W-:-:S04]  /*1810*/  IMAD R2, R12, 0x8, R2 ;  /* 0x000000080c027824 */ /* 0x000fc800078e0202 */
[----:B------:R-:W2:Y:S02]  /*1820*/  SYNCS.PHASECHK.TRANS64.TRYWAIT P0, [R2+URZ+0x140], R3 ;  /* 0x00014003020075a7 */ /* 0x000ea400080011ff */
[----:B--2---:R-:W-:Y:S05]  /*1830*/  @!P0 BRA `(.L_x_24) ;  /* 0x0000008c00308947 */ /* 0x004fea0003800000 */
.L_x_233:
[----:B------:R-:W-:Y:S01]  /*1840*/  VIADD R12, R12, 0x1 ;  /* 0x000000010c0c7836 */ /* 0x000fe20000000000 */
[----:B------:R2:W-:Y:S04]  /*1850*/  SYNCS.ARRIVE.TRANS64.A1T0 RZ, [R2+URZ+0x130], RZ ;  /* 0x000130ff02ff79a7 */ /* 0x0005e800081000ff */
[----:B------:R-:W-:-:S04]  /*1860*/  ISETP.NE.AND P0, PT, R12, 0x2, PT ;  /* 0x000000020c00780c */ /* 0x000fc80003f05270 */
[----:B------:R-:W-:Y:S02]  /*1870*/  SEL R12, R12, RZ, P0 ;  /* 0x000000ff0c0c7207 */ /* 0x000fe40000000000 */
[----:B--2---:R-:W-:-:S04]  /*1880*/  SEL R2, RZ, 0x1, P0 ;  /* 0x00000001ff027807 */ /* 0x004fc80000000000 */
[----:B------:R-:W-:-:S07]  /*1890*/  LOP3.LUT R11, R11, R2, RZ, 0x3c, !PT ;  /* 0x000000020b0b7212 */ /* 0x000fce00078e3cff */
.L_x_23:
[----:B------:R-:W-:Y:S01]  /*18a0*/  UMOV UR6, 0x400 ;  /* 0x0000040000067882 */ /* 0x000fe20000000000 */
[----:B------:R-:W-:Y:S01]  /*18b0*/  SHF.L.U32 R2, R15, 0x1f, RZ ;  /* 0x0000001f0f027819 */ /* 0x000fe200000006ff */
[----:B-1----:R-:W-:Y:S01]  /*18c0*/  ULEA UR6, UR37, UR6, 0x18 ;  /* 0x0000000625067291 */ /* 0x002fe2000f8ec0ff */
[----:B------:R-:W-:Y:S01]  /*18d0*/  R2UR UR35, R16 ;  /* 0x00000000102372ca */ /* 0x000fe200000e0000 */
[----:B------:R-:W-:Y:S01]  /*18e0*/  UISETP.GE.U32.AND UP0, UPT, UR4, 0x7f, UPT ;  /* 0x0000007f0400788c */ /* 0x000fe2000bf06070 */
[----:B------:R-:W-:Y:S01]  /*18f0*/  R2UR UR11, R17 ;  /* 0x00000000110b72ca */ /* 0x000fe200000e0000 */
[----:B------:R-:W-:Y:S01]  /*1900*/  ULEA UR8, UR23, UR6, 0x3 ;  /* 0x0000000617087291 */ /* 0x000fe2000f8e18ff */
[----:B------:R-:W-:-:S08]  /*1910*/  UMOV UR25, URZ ;  /* 0x000000ff00197c82 */ /* 0x000fd00008000000 */
[----:B------:R1:W2:Y:S01]  /*1920*/  SYNCS.PHASECHK.TRANS64.TRYWAIT P0, [UR8+0x40], R2 ;  /* 0x00004002ff0075a7 */ /* 0x0002a20008001108 */
[----:B------:R-:W-:-:S13]  /*1930*/  R2UR UR8, R23 ;  /* 0x00000000170872ca */ /* 0x000fda00000e0000 */
[----:B------:R-:W-:Y:S01]  /*1940*/  ULEA UR11, UR8, UR11, 0x7 ;  /* 0x0000000b080b7291 */ /* 0x000fe2000f8e38ff */
[----:B-1----:R-:W-:-:S05]  /*1950*/  LEA.HI R2, R22, R22, RZ, 0x1 ;  /* 0x0000001616027211 */ /* 0x002fca00078f08ff */
[----:B------:R-:W-:-:S05]  /*1960*/  IMAD.SHL.U32 R2, R2, 0x80, RZ ;  /* 0x0000008002027824 */ /* 0x000fca00078e00ff */
[----:B------:R-:W-:-:S04]  /*1970*/  LOP3.LUT R2, R2, 0xffffff00, RZ, 0xc0, !PT ;  /* 0xffffff0002027812 */ /* 0x000fc800078ec0ff */
[----:B------:R-:W-:-:S13]  /*1980*/  R2UR UR9, R2 ;  /* 0x00000000020972ca */ /* 0x000fda00000e0000 */
[----:B------:R-:W-:Y:S01]  /*1990*/  ULOP3.LUT UR35, UR9, 0x80, UR35, 0xf8, !UPT ;  /* 0x0000008009237892 */ /* 0x000fe2000f8ef823 */
[----:B------:R-:W-:Y:S11]  /*19a0*/  BRA.U !UP0, `(.L_x_25) ;  /* 0x0000000108c07547 */ /* 0x000ff6000b800000 */
[----:B------:R-:W-:Y:S01]  /*19b0*/  UMOV UR16, UR21 ;  /* 0x0000001500107c82 */ /* 0x000fe20008000000 */
[----:B------:R-:W-:Y:S01]  /*19c0*/  UMOV UR17, UR23 ;  /* 0x0000001700117c82 */ /* 0x000fe20008000000 */
[----:B------:R-:W-:-:S05]  /*19d0*/  UMOV UR34, URZ ;  /* 0x000000ff00227c82 */ /* 0x000fca0008000000 */
.L_x_31:
[----:B------:R-:W-:Y:S01]  /*19e0*/  ULEA UR33, UR17, UR6, 0x3 ;  /* 0x0000000611217291 */ /* 0x000fe2000f8e18ff */
[----:B------:R-:W-:Y:S01]  /*19f0*/  @P5 MOV R3, 0xc000 ;  /* 0x0000c00000035802 */ /* 0x000fe20000000f00 */
[----:B-12-4-:R-:W-:Y:S10]  /*1a00*/  @P0 BRA `(.L_x_26) ;  /* 0x00000000000c0947 */ /* 0x016ff40003800000 */
[----:B------:R-:W-:-:S04]  /*1a10*/  SHF.L.U32 R4, R15, 0x1f, RZ ;  /* 0x0000001f0f047819 */ /* 0x000fc800000006ff */
[----:B------:R-:W1:Y:S02]  /*1a20*/  SYNCS.PHASECHK.TRANS64.TRYWAIT P0, [UR33+0x40], R4 ;  /* 0x00004004ff0075a7 */ /* 0x000e640008001121 */
[----:B-1----:R-:W-:Y:S05]  /*1a30*/  @!P0 BRA `(.L_x_27) ;  /* 0x0000008800c48947 */ /* 0x002fea0003800000 */
.L_x_26:
[----:B------:R2:W-:Y:S01]  /*1a40*/  @P5 SYNCS.ARRIVE.TRANS64 RZ, [UR33], R3 ;  /* 0x00000003ffff59a7 */ /* 0x0005e20008000021 */
[----:B------:R-:W-:Y:S02]  /*1a50*/  ULOP3.LUT UR8, UR22, 0x2, URZ, 0xfc, !UPT ;  /* 0x0000000216087892 */ /* 0x000fe4000f8efcff */
[----:B------:R-:W-:Y:S02]  /*1a60*/  UIADD3 UR16, UPT, UPT, UR16, 0x1, URZ ;  /* 0x0000000110107890 */ /* 0x000fe4000fffe0ff */
[----:B------:R-:W-:Y:S02]  /*1a70*/  UISETP.NE.AND UP0, UPT, UR8, 0x2, UPT ;  /* 0x000000020800788c */ /* 0x000fe4000bf05270 */
[----:B------:R-:W-:-:S07]  /*1a80*/  UISETP.NE.AND UP2, UPT, UR16, 0x1, UPT ;  /* 0x000000011000788c */ /* 0x000fce000bf45270 */
[----:B------:R-:W-:Y:S05]  /*1a90*/  BRA.U UP0, `(.L_x_28) ;  /* 0x0000000100047547 */ /* 0x000fea000b800000 */
[----:B------:R-:W-:Y:S05]  /*1aa0*/  BPT.TRAP 0x1 ;  /* 0x000000040000795c */ /* 0x000fea0000300000 */
.L_x_28:
[----:B------:R-:W-:Y:S04]  /*1ab0*/  BSSY.RECONVERGENT B0, `(.L_x_29) ;  /* 0x0000003000007945 */ /* 0x000fe80003800200 */
[----:B------:R-:W-:Y:S05]  /*1ac0*/  @!P4 BRA `(.L_x_30) ;  /* 0x000000000004c947 */ /* 0x000fea0003800000 */
[----:B------:R-:W-:Y:S05]  /*1ad0*/  BPT.TRAP 0x1 ;  /* 0x000000040000795c */ /* 0x000fea0000300000 */
.L_x_30:
[----:B------:R-:W-:Y:S05]  /*1ae0*/  BSYNC.RECONVERGENT B0 ;  /* 0x0000000000007941 */ /* 0x000fea0003800200 */
.L_x_29:
[----:B------:R-:W-:Y:S02]  /*1af0*/  UIADD3 UR23, UPT, UPT, UR17, 0x1, URZ ;  /* 0x0000000111177890 */ /* 0x000fe4000fffe0ff */
[----:B------:R-:W-:Y:S02]  /*1b00*/  ULEA UR32, UR17, UR6, 0xe ;  /* 0x0000000611207291 */ /* 0x000fe4000f8e70ff */
[----:B------:R-:W-:Y:S02]  /*1b10*/  UISETP.NE.AND UP0, UPT, UR23, 0x8, UPT ;  /* 0x000000081700788c */ /* 0x000fe4000bf05270 */
[----:B------:R-:W-:Y:S02]  /*1b20*/  UIADD3 UR28, UP1, UPT, UR14, 0x80, URZ ;  /* 0x000000800e1c7890 */ /* 0x000fe4000ff3e0ff */
[----:B------:R-:W-:Y:S02]  /*1b30*/  USEL UR9, URZ, 0x1, UP0 ;  /* 0x00000001ff097887 */ /* 0x000fe40008000000 */
[----:B------:R-:W-:-:S02]  /*1b40*/  USEL UR23, UR23, URZ, UP0 ;  /* 0x000000ff17177287 */ /* 0x000fc40008000000 */
[----:B------:R-:W-:Y:S02]  /*1b50*/  UIADD3 UR26, UP0, UPT, UR14, 0x180, URZ ;  /* 0x000001800e1a7890 */ /* 0x000fe4000ff1e0ff */
[----:B------:R-:W-:Y:S01]  /*1b60*/  ULEA UR8, UR23, UR6, 0x3 ;  /* 0x0000000617087291 */ /* 0x000fe2000f8e18ff */
[----:B------:R-:W-:Y:S01]  /*1b70*/  LOP3.LUT R15, R15, UR9, RZ, 0x3c, !PT ;  /* 0x000000090f0f7c12 */ /* 0x000fe2000f8e3cff */
[----:B------:R-:W-:Y:S02]  /*1b80*/  ULOP3.LUT UR33, UR33, 0xfefffff8, URZ, 0xc0, !UPT ;  /* 0xfefffff821217892 */ /* 0x000fe4000f8ec0ff */
[----:B------:R-:W-:Y:S01]  /*1b90*/  UIADD3.X UR29, UPT, UPT, URZ, UR15, URZ, UP1, !UPT ;  /* 0x0000000fff1d7290 */ /* 0x000fe20008ffe4ff */
[----:B-1----:R-:W-:Y:S01]  /*1ba0*/  SHF.L.U32 R2, R15, 0x1f, RZ ;  /* 0x0000001f0f027819 */ /* 0x002fe200000006ff */
[----:B------:R-:W-:Y:S02]  /*1bb0*/  UIADD3 UR32, UPT, UPT, UR32, 0x8400, URZ ;  /* 0x0000840020207890 */ /* 0x000fe4000fffe0ff */
[----:B------:R-:W-:Y:S01]  /*1bc0*/  UIADD3.X UR27, UPT, UPT, URZ, UR15, URZ, UP0, !UPT ;  /* 0x0000000fff1b7290 */ /* 0x000fe200087fe4ff */
[----:B------:R1:W4:Y:S01]  /*1bd0*/  SYNCS.PHASECHK.TRANS64.TRYWAIT P0, [UR8+0x40], R2 ;  /* 0x00004002ff0075a7 */ /* 0x0003220008001108 */
[----:B------:R-:W-:Y:S01]  /*1be0*/  ULEA UR8, UR17, UR6, 0xd ;  /* 0x0000000611087291 */ /* 0x000fe2000f8e68ff */
[----:B------:R-:W-:Y:S01]  /*1bf0*/  UMOV UR18, 0x0 ;  /* 0x0000000000127882 */ /* 0x000fe20000000000 */
[----:B------:R-:W-:-:S02]  /*1c00*/  UMOV UR19, 0x10000000 ;  /* 0x1000000000137882 */ /* 0x000fc40000000000 */
[----:B------:R-:W-:Y:S01]  /*1c10*/  UIADD3 UR8, UPT, UPT, UR8, 0x28400, URZ ;  /* 0x0002840008087890 */ /* 0x000fe2000fffe0ff */
[----:B------:R2:W-:Y:S01]  /*1c20*/  UTMALDG.3D.2CTA [UR32], [UR28], desc[UR18] ;  /* 0x000012201c0075b4 */ /* 0x0005e20008211000 */
[----:B------:R-:W-:Y:S01]  /*1c30*/  UMOV UR10, UR34 ;  /* 0x00000022000a7c82 */ /* 0x000fe20008000000 */
[----:B------:R-:W-:Y:S01]  /*1c40*/  UMOV UR12, UR36 ;  /* 0x00000024000c7c82 */ /* 0x000fe20008000000 */
[----:B------:R-:W-:Y:S01]  /*1c50*/  UMOV UR9, UR33 ;  /* 0x0000002100097c82 */ /* 0x000fe20008000000 */
[----:B------:R-:W-:Y:S01]  /*1c60*/  UMOV UR25, UR13 ;  /* 0x0000000d00197c82 */ /* 0x000fe20008000000 */
[----:B------:R-:W-:-:S03]  /*1c70*/  UMOV UR17, UR23 ;  /* 0x0000001700117c82 */ /* 0x000fc60008000000 */
[----:B------:R1:W-:Y:S01]  /*1c80*/  UTMALDG.3D.2CTA [UR8], [UR26], desc[UR18] ;  /* 0x000012081a0075b4 */ /* 0x0003e20008211000 */
[----:B--2---:R-:W-:Y:S01]  /*1c90*/  UIADD3 UR34, UPT, UPT, UR34, 0x40, URZ ;  /* 0x0000004022227890 */ /* 0x004fe2000fffe0ff */
[----:B------:R-:W-:Y:S11]  /*1ca0*/  BRA.U UP2, `(.L_x_31) ;  /* 0xfffffffd024c7547 */ /* 0x000ff6000b83ffff */
.L_x_25:
[----:B--2-4-:R-:W-:Y:S01]  /*1cb0*/  PLOP3.LUT P0, PT, PT, PT, UP5, 0x80, 0x8 ;  /* 0x000000000008781c */ /* 0x014fe20003f0f058 */
[----:B-1----:R-:W-:Y:S01]  /*1cc0*/  ULEA UR8, UR23, UR6, 0x3 ;  /* 0x0000000617087291 */ /* 0x002fe2000f8e18ff */
[----:B------:R-:W-:Y:S01]  /*1cd0*/  SHF.L.U32 R2, R15, 0x1f, RZ ;  /* 0x0000001f0f027819 */ /* 0x000fe200000006ff */
[----:B------:R-:W-:-:S10]  /*1ce0*/  UISETP.GT.AND UP0, UPT, UR7, UR5, UPT ;  /* 0x000000050700728c */ /* 0x000fd4000bf04270 */
[----:B------:R-:W-:Y:S01]  /*1cf0*/  @!P0 SYNCS.ARRIVE.TRANS64.A1T0 RZ, [UR6+0xc8], RZ ;  /* 0x0000c8ffffff89a7 */ /* 0x000fe20008100006 */
[----:B------:R1:W2:Y:S01]  /*1d00*/  SYNCS.PHASECHK.TRANS64.TRYWAIT P0, [UR8+0x40], R2 ;  /* 0x00004002ff0075a7 */ /* 0x0002a20008001108 */
[----:B------:R-:W-:Y:S05]  /*1d10*/  BRA.U !UP0, `(.L_x_32) ;  /* 0x0000000108c07547 */ /* 0x000fea000b800000 */
[----:B------:R-:W-:Y:S01]  /*1d20*/  UIADD3 UR26, UPT, UPT, UR24, UR25, URZ ;  /* 0x00000019181a7290 */ /* 0x000fe2000fffe0ff */
[----:B------:R-:W-:-:S11]  /*1d30*/  UMOV UR27, UR23 ;  /* 0x00000017001b7c82 */ /* 0x000fd60008000000 */
.L_x_38:
[----:B------:R-:W-:Y:S01]  /*1d40*/  ULEA UR17, UR27, UR6, 0x3 ;  /* 0x000000061b117291 */ /* 0x000fe2000f8e18ff */
[----:B--2---:R-:W-:Y:S01]  /*1d50*/  @P5 MOV R3, 0xc000 ;  /* 0x0000c00000035802 */ /* 0x004fe20000000f00 */
[----:B-12---:R-:W-:Y:S10]  /*1d60*/  @P0 BRA `(.L_x_33) ;  /* 0x00000000000c0947 */ /* 0x006ff40003800000 */
[----:B------:R-:W-:-:S04]  /*1d70*/  SHF.L.U32 R4, R15, 0x1f, RZ ;  /* 0x0000001f0f047819 */ /* 0x000fc800000006ff */
[----:B------:R-:W2:Y:S02]  /*1d80*/  SYNCS.PHASECHK.TRANS64.TRYWAIT P0, [UR17+0x40], R4 ;  /* 0x00004004ff0075a7 */ /* 0x000ea40008001111 */
[----:B--2---:R-:W-:Y:S05]  /*1d90*/  @!P0 BRA `(.L_x_34) ;  /* 0x0000008800048947 */ /* 0x004fea0003800000 */
.L_x_33:
[----:B------:R2:W-:Y:S01]  /*1da0*/  @P5 SYNCS.ARRIVE.TRANS64 RZ, [UR17], R3 ;  /* 0x00000003ffff59a7 */ /* 0x0005e20008000011 */
[----:B------:R-:W-:-:S04]  /*1db0*/  ULOP3.LUT UR8, UR22, 0x2, URZ, 0xfc, !UPT ;  /* 0x0000000216087892 */ /* 0x000fc8000f8efcff */
[----:B------:R-:W-:-:S09]  /*1dc0*/  UISETP.NE.AND UP0, UPT, UR8, 0x2, UPT ;  /* 0x000000020800788c */ /* 0x000fd2000bf05270 */
[----:B------:R-:W-:Y:S05]  /*1dd0*/  BRA.U UP0, `(.L_x_35) ;  /* 0x0000000100047547 */ /* 0x000fea000b800000 */
[----:B------:R-:W-:Y:S05]  /*1de0*/  BPT.TRAP 0x1 ;  /* 0x000000040000795c */ /* 0x000fea0000300000 */
.L_x_35:
[----:B------:R-:W-:Y:S04]  /*1df0*/  BSSY.RECONVERGENT B0, `(.L_x_36) ;  /* 0x0000003000007945 */ /* 0x000fe80003800200 */
[----:B------:R-:W-:Y:S05]  /*1e00*/  @!P4 BRA `(.L_x_37) ;  /* 0x000000000004c947 */ /* 0x000fea0003800000 */
[----:B------:R-:W-:Y:S05]  /*1e10*/  BPT.TRAP 0x1 ;  /* 0x000000040000795c */ /* 0x000fea0000300000 */
.L_x_37:
[----:B------:R-:W-:Y:S05]  /*1e20*/  BSYNC.RECONVERGENT B0 ;  /* 0x0000000000007941 */ /* 0x000fea0003800200 */
.L_x_36:
        /* <DEDUP_REMOVED lines=9> */
[----:B------:R-:W-:Y:S02]  /*1ec0*/  USHF.L.U32 UR18, UR25, 0x6, URZ ;  /* 0x0000000619127899 */ /* 0x000fe400080006ff */
[----:B------:R-:W-:Y:S01]  /*1ed0*/  ULOP3.LUT UR17, UR17, 0xfefffff8, URZ, 0xc0, !UPT ;  /* 0xfefffff811117892 */ /* 0x000fe2000f8ec0ff */
[----:B-1----:R-:W-:Y:S01]  /*1ee0*/  SHF.L.U32 R2, R15, 0x1f, RZ ;  /* 0x0000001f0f027819 */ /* 0x002fe200000006ff */
[----:B------:R-:W-:Y:S02]  /*1ef0*/  UIADD3 UR16, UPT, UPT, UR16, 0x8400, URZ ;  /* 0x0000840010107890 */ /* 0x000fe4000fffe0ff */
[----:B------:R-:W-:Y:S01]  /*1f00*/  UIADD3.X UR33, UPT, UPT, URZ, UR15, URZ, UP1, !UPT ;  /* 0x0000000fff217290 */ /* 0x000fe20008ffe4ff */
[----:B------:R4:W1:Y:S01]  /*1f10*/  SYNCS.PHASECHK.TRANS64.TRYWAIT P0, [UR8+0x40], R2 ;  /* 0x00004002ff0075a7 */ /* 0x0008620008001108 */
[----:B------:R-:W-:-:S02]  /*1f20*/  ULEA UR8, UR27, UR6, 0xd ;  /* 0x000000061b087291 */ /* 0x000fc4000f8e68ff */
[----:B------:R-:W-:Y:S02]  /*1f30*/  UIADD3.X UR31, UPT, UPT, URZ, UR15, URZ, UP0, !UPT ;  /* 0x0000000fff1f7290 */ /* 0x000fe400087fe4ff */
[----:B------:R-:W-:Y:S01]  /*1f40*/  UIADD3 UR8, UPT, UPT, UR8, 0x28400, URZ ;  /* 0x0002840008087890 */ /* 0x000fe2000fffe0ff */
[----:B------:R-:W-:Y:S01]  /*1f50*/  UMOV UR28, 0x0 ;  /* 0x00000000001c7882 */ /* 0x000fe20000000000 */
[----:B------:R-:W-:Y:S01]  /*1f60*/  UMOV UR29, 0x10000000 ;  /* 0x10000000001d7882 */ /* 0x000fe20000000000 */
[----:B------:R-:W-:Y:S01]  /*1f70*/  UMOV UR19, UR35 ;  /* 0x0000002300137c82 */ /* 0x000fe20008000000 */
[----:B------:R-:W-:Y:S01]  /*1f80*/  UMOV UR20, UR36 ;  /* 0x0000002400147c82 */ /* 0x000fe20008000000 */
[----:B------:R-:W-:Y:S01]  /*1f90*/  UMOV UR12, UR36 ;  /* 0x00000024000c7c82 */ /* 0x000fe20008000000 */
[----:B------:R-:W-:Y:S01]  /*1fa0*/  UMOV UR9, UR17 ;  /* 0x0000001100097c82 */ /* 0x000fe20008000000 */
[----:B------:R-:W-:Y:S01]  /*1fb0*/  UMOV UR10, UR18 ;  /* 0x00000012000a7c82 */ /* 0x000fe20008000000 */
[----:B------:R4:W-:Y:S01]  /*1fc0*/  UTMALDG.3D.2CTA [UR16], [UR32], desc[UR28] ;  /* 0x00001c10200075b4 */ /* 0x0009e20008211000 */
[----:B------:R-:W-:Y:S01]  /*1fd0*/  UIADD3 UR25, UPT, UPT, UR25, 0x1, URZ ;  /* 0x0000000119197890 */ /* 0x000fe2000fffe0ff */
[----:B------:R-:W-:-:S03]  /*1fe0*/  UMOV UR27, UR23 ;  /* 0x00000017001b7c82 */ /* 0x000fc60008000000 */
[----:B------:R-:W-:Y:S01]  /*1ff0*/  UISETP.NE.AND UP0, UPT, UR25, UR26, UPT ;  /* 0x0000001a1900728c */ /* 0x000fe2000bf05270 */
[----:B------:R4:W-:Y:S08]  /*2000*/  UTMALDG.3D.2CTA [UR8], [UR30], desc[UR28] ;  /* 0x00001c081e0075b4 */ /* 0x0009f00008211000 */
[----:B----4-:R-:W-:Y:S05]  /*2010*/  BRA.U UP0, `(.L_x_38) ;  /* 0xfffffffd00487547 */ /* 0x010fea000b83ffff */
.L_x_32:
[C---:B-1----:R-:W-:Y:S01]  /*2020*/  LEA R2, R14.reuse, UR6, 0x3 ;  /* 0x000000060e027c11 */ /* 0x042fe2000f8e18ff */
[----:B------:R-:W-:Y:S01]  /*2030*/  NOP ;  /* 0x0000000000007918 */ /* 0x000fe20000000000 */
[----:B--2---:R-:W-:Y:S02]  /*2040*/  SHF.L.U32 R3, R13, 0x1f, RZ ;  /* 0x0000001f0d037819 */ /* 0x004fe400000006ff */
[----:B------:R-:W-:Y:S02]  /*2050*/  LEA R4, R14, UR6, 0x4 ;  /* 0x000000060e047c11 */ /* 0x000fe4000f8e20ff */
[----:B------:R-:W1:Y:S02]  /*2060*/  SYNCS.PHASECHK.TRANS64.TRYWAIT P0, [R2+URZ+0xd0], R3 ;  /* 0x0000d003020075a7 */ /* 0x000e6400080011ff */
[----:B-1----:R-:W-:Y:S05]  /*2070*/  @!P0 BRA `(.L_x_39) ;  /* 0x0000008400648947 */ /* 0x002fea0003800000 */
.L_x_236:
[----:B------:R-:W2:Y:S01]  /*2080*/  LDS.128 R4, [R4+0x160] ;  /* 0x0001600004047984 */ /* 0x000ea20000000c00 */
[----:B------:R-:W-:Y:S01]  /*2090*/  ISETP.GE.AND P0, PT, R36, 0x1, PT ;  /* 0x000000012400780c */ /* 0x000fe20003f06270 */
[----:B-1----:R-:W-:Y:S01]  /*20a0*/  VIADD R2, R2, 0xe0 ;  /* 0x000000e002027836 */ /* 0x002fe20000000000 */
[----:B------:R-:W-:Y:S01]  /*20b0*/  @!PT LDS RZ, [RZ] ;  /* 0x00000000fffff984 */ /* 0x000fe20000000800 */
[----:B------:R-:W-:Y:S01]  /*20c0*/  @!PT LDS RZ, [RZ] ;  /* 0x00000000fffff984 */ /* 0x000fe20000000800 */
[----:B------:R-:W-:Y:S01]  /*20d0*/  @!PT LDS RZ, [RZ] ;  /* 0x00000000fffff984 */ /* 0x000fe20000000800 */
[----:B------:R-:W-:Y:S01]  /*20e0*/  @!PT LDS RZ, [RZ] ;  /* 0x00000000fffff984 */ /* 0x000fe20000000800 */
[----:B------:R1:W-:Y:S06]  /*20f0*/  MEMBAR.ALL.CTA ;  /* 0x0000000000007992 */ /* 0x0003ec0000008000 */
[----:B-1----:R-:W1:Y:S01]  /*2100*/  FENCE.VIEW.ASYNC.S ;  /* 0x00000000000073c6 */ /* 0x002e620000000000 */
[----:B------:R-:W-:-:S04]  /*2110*/  PRMT R2, RZ, 0x654, R2 ;  /* 0x00000654ff027816 */ /* 0x000fc80000000002 */
[----:B-1----:R1:W-:Y:S01]  /*2120*/  SYNCS.ARRIVE.TRANS64.RED.A1T0 RZ, [R2+URZ], RZ ;  /* 0x000000ff02ff79a7 */ /* 0x0023e200081004ff */
[----:B--2---:R-:W-:-:S13]  /*2130*/  LOP3.LUT P2, RZ, R6, 0x1, RZ, 0xc0, !PT ;  /* 0x0000000106ff7812 */ /* 0x004fda000784c0ff */
[----:B------:R-:W-:Y:S01]  /*2140*/  @P2 SHF.R.U32.HI R3, RZ, 0x10, R5 ;  /* 0x00000010ff032819 */ /* 0x000fe20000011605 */
[----:B------:R-:W-:Y:S01]  /*2150*/  VOTEU.ANY UP0, P2 ;  /* 0x0000000000ff7886 */ /* 0x000fe20001000100 */
[----:B------:R-:W-:Y:S02]  /*2160*/  @P2 MOV R10, R4 ;  /* 0x00000004000a2202 */ /* 0x000fe40000000f00 */
[----:B------:R-:W-:Y:S02]  /*2170*/  @P2 R2UR.BROADCAST UR8, R3 ;  /* 0x00000000030822ca */ /* 0x000fe400008e0000 */
[----:B------:R-:W-:-:S11]  /*2180*/  @P2 LOP3.LUT R9, R5, 0xffff, RZ, 0xc0, !PT ;  /* 0x0000ffff05092812 */ /* 0x000fd600078ec0ff */
[----:B------:R-:W-:Y:S01]  /*2190*/  @UP0 UMOV UR36, UR8 ;  /* 0x0000000800240c82 */ /* 0x000fe20008000000 */
[----:B-1----:R-:W-:Y:S05]  /*21a0*/  @!P0 BRA `(.L_x_40) ;  /* 0x0000000000b88947 */ /* 0x002fea0003800000 */
[----:B------:R-:W3:Y:S01]  /*21b0*/  LDC.64 R4, c[0x0][0xb18] ;  /* 0x0002c600ff047b82 */ /* 0x000ee20000000a00 */
[----:B------:R-:W-:-:S07]  /*21c0*/  ISETP.NE.AND P3, PT, R36, 0x1, PT ;  /* 0x000000012400780c */ /* 0x000fce0003f65270 */
[----:B------:R-:W1:Y:S08]  /*21d0*/  LDC.64 R6, c[0x0][0xb10] ;  /* 0x0002c400ff067b82 */ /* 0x000e700000000a00 */
[----:B------:R-:W2:Y:S08]  /*21e0*/  LDC R18, c[0x0][0xb20] ;  /* 0x0002c800ff127b82 */ /* 0x000eb00000000800 */
[----:B------:R-:W4:Y:S01]  /*21f0*/  LDC R19, c[0x0][0xb0c] ;  /* 0x0002c300ff137b82 */ /* 0x000f220000000800 */
[----:B---3--:R-:W-:Y:S01]  /*2200*/  IMAD.HI.U32 R21, R0, R5, RZ ;  /* 0x0000000500157227 */ /* 0x008fe200078e00ff */
[----:B------:R-:W-:-:S03]  /*2210*/  ISETP.NE.AND P0, PT, R4, 0x1, PT ;  /* 0x000000010400780c */ /* 0x000fc60003f05270 */
[----:B------:R-:W-:-:S03]  /*2220*/  IMAD.HI.U32 R5, R9, R5, RZ ;  /* 0x0000000509057227 */ /* 0x000fc600078e00ff */
[----:B------:R-:W3:Y:S01]  /*2230*/  LDC.64 R2, c[0x0][0xb28] ;  /* 0x0002ca00ff027b82 */ /* 0x000ee20000000a00 */
[----:B-1----:R-:W-:-:S04]  /*2240*/  IMAD.HI.U32 R22, R8, R6, RZ ;  /* 0x0000000608167227 */ /* 0x002fc800078e00ff */
[----:B------:R-:W-:Y:S01]  /*2250*/  IMAD.HI.U32 R23, R10, R6, RZ ;  /* 0x000000060a177227 */ /* 0x000fe200078e00ff */
[----:B------:R-:W-:Y:S02]  /*2260*/  SHF.R.U32.HI R22, RZ, R7, R22 ;  /* 0x00000007ff167219 */ /* 0x000fe40000011616 */
[-C--:B--2---:R-:W-:Y:S02]  /*2270*/  SHF.R.U32.HI R21, RZ, R18.reuse, R21 ;  /* 0x00000012ff157219 */ /* 0x084fe40000011615 */
[----:B------:R-:W-:Y:S02]  /*2280*/  SHF.R.U32.HI R5, RZ, R18, R5 ;  /* 0x00000012ff057219 */ /* 0x000fe40000011605 */
[----:B------:R-:W-:Y:S02]  /*2290*/  SEL R21, R0, R21, !P0 ;  /* 0x0000001500157207 */ /* 0x000fe40004000000 */
[----:B------:R-:W-:Y:S02]  /*22a0*/  SHF.R.U32.HI R23, RZ, R7, R23 ;  /* 0x00000007ff177219 */ /* 0x000fe40000011617 */
[----:B----4-:R-:W-:-:S02]  /*22b0*/  ISETP.NE.AND P1, PT, R19, 0x1, PT ;  /* 0x000000011300780c */ /* 0x010fc40003f25270 */
[----:B------:R-:W-:Y:S02]  /*22c0*/  SEL R5, R9, R5, !P0 ;  /* 0x0000000509057207 */ /* 0x000fe40004000000 */
[----:B------:R-:W-:Y:S02]  /*22d0*/  SEL R22, R8, R22, !P1 ;  /* 0x0000001608167207 */ /* 0x000fe40004800000 */
[----:B------:R-:W-:Y:S01]  /*22e0*/  SEL R23, R10, R23, !P1 ;  /* 0x000000170a177207 */ /* 0x000fe20004800000 */
[----:B---3--:R-:W-:-:S04]  /*22f0*/  IMAD.HI.U32 R20, R21, R2, RZ ;  /* 0x0000000215147227 */ /* 0x008fc800078e00ff */
        /* <DEDUP_REMOVED lines=10> */
[----:B------:R-:W-:-:S04]  /*23a0*/  @!P0 IMAD.HI.U32 R7, R23, R2, RZ ;  /* 0x0000000217078227 */ /* 0x000fc800078e00ff */
[----:B------:R-:W-:Y:S01]  /*23b0*/  IMAD.MOV R2, RZ, RZ, -R6 ;  /* 0x000000ffff027224 */ /* 0x000fe200078e0a06 */
[----:B------:R-:W-:Y:S02]  /*23c0*/  @!P0 SHF.R.U32.HI R3, RZ, R3, R7 ;  /* 0x00000003ff038219 */ /* 0x000fe40000011607 */
[----:B------:R-:W-:Y:S01]  /*23d0*/  IADD3 R7, PT, PT, -R5, RZ, RZ ;  /* 0x000000ff05077210 */ /* 0x000fe20007ffe1ff */
[----:B------:R-:W-:Y:S01]  /*23e0*/  IMAD R2, R36, R2, R5 ;  /* 0x0000000224027224 */ /* 0x000fe200078e0205 */
        /* <DEDUP_REMOVED lines=10> */
.L_x_40:
[----:B------:R-:W1:Y:S02]  /*2490*/  LDCU UR8, c[0x0][0xb30] ;  /* 0x00016600ff0877ac */ /* 0x000e640008000800 */
[----:B-1----:R-:W-:-:S09]  /*24a0*/  UISETP.NE.AND UP0, UPT, UR8, 0x1, UPT ;  /* 0x000000010800788c */ /* 0x002fd2000bf05270 */
[----:B------:R-:W-:Y:S05]  /*24b0*/  BRA.U UP0, `(.L_x_41) ;  /* 0x0000000100407547 */ /* 0x000fea000b800000 */
[----:B------:R-:W1:Y:S08]  /*24c0*/  LDC.64 R4, c[0x0][0xb10] ;  /* 0x0002c400ff047b82 */ /* 0x000e700000000a00 */
[----:B------:R-:W2:Y:S08]  /*24d0*/  LDC.64 R2, c[0x0][0xb18] ;  /* 0x0002c600ff027b82 */ /* 0x000eb00000000a00 */
[----:B------:R-:W4:Y:S08]  /*24e0*/  LDC R6, c[0x0][0xb20] ;  /* 0x0002c800ff067b82 */ /* 0x000f300000000800 */
[----:B------:R-:W3:Y:S01]  /*24f0*/  LDC R7, c[0x0][0xb0c] ;  /* 0x0002c300ff077b82 */ /* 0x000ee20000000800 */
[----:B-1----:R-:W-:-:S05]  /*2500*/  IMAD.HI.U32 R4, R10, R4, RZ ;  /* 0x000000040a047227 */ /* 0x002fca00078e00ff */
[----:B------:R-:W-:Y:S01]  /*2510*/  SHF.R.U32.HI R4, RZ, R5, R4 ;  /* 0x00000005ff047219 */ /* 0x000fe20000011604 */
[----:B--2---:R-:W-:Y:S01]  /*2520*/  IMAD.HI.U32 R3, R9, R3, RZ ;  /* 0x0000000309037227 */ /* 0x004fe200078e00ff */
[----:B------:R-:W-:-:S04]  /*2530*/  ISETP.NE.AND P0, PT, R2, 0x1, PT ;  /* 0x000000010200780c */ /* 0x000fc80003f05270 */
[----:B----4-:R-:W-:-:S04]  /*2540*/  SHF.R.U32.HI R3, RZ, R6, R3 ;  /* 0x00000006ff037219 */ /* 0x010fc80000011603 */
[----:B------:R-:W-:Y:S02]  /*2550*/  SEL R3, R9, R3, !P0 ;  /* 0x0000000309037207 */ /* 0x000fe40004000000 */
[----:B---3--:R-:W-:-:S04]  /*2560*/  ISETP.NE.AND P1, PT, R7, 0x1, PT ;  /* 0x000000010700780c */ /* 0x008fc80003f25270 */
[----:B------:R-:W-:-:S05]  /*2570*/  SEL R4, R10, R4, !P1 ;  /* 0x000000040a047207 */ /* 0x000fca0004800000 */
[----:B------:R-:W-:Y:S02]  /*2580*/  IMAD.IADD R5, R3, 0x1, -R4 ;  /* 0x0000000103057824 */ /* 0x000fe400078e0a04 */
[----:B------:R-:W-:Y:S02]  /*2590*/  IMAD.IADD R3, R4, 0x1, -R3 ;  /* 0x0000000104037824 */ /* 0x000fe400078e0a03 */
[----:B------:R-:W-:Y:S02]  /*25a0*/  IMAD R10, R5, R7, R10 ;  /* 0x00000007050a7224 */ /* 0x000fe400078e020a */
[----:B------:R-:W-:-:S07]  /*25b0*/  IMAD R9, R3, R2, R9 ;  /* 0x0000000203097224 */ /* 0x000fce00078e0209 */
.L_x_41:
[----:B------:R-:W-:Y:S01]  /*25c0*/  VIADD R14, R14, 0x1 ;  /* 0x000000010e0e7836 */ /* 0x000fe20000000000 */
[----:B------:R-:W-:Y:S01]  /*25d0*/  UPLOP3.LUT UP5, UPT, UPT, UPT, UPT, 0x80, 0x8 ;  /* 0x000000000008789c */ /* 0x000fe20003faf070 */
[----:B------:R-:W-:Y:S02]  /*25e0*/  IMAD.IADD R22, R10, 0x1, R100 ;  /* 0x000000010a167824 */ /* 0x000fe400078e0264 */
[----:B------:R-:W-:Y:S01]  /*25f0*/  IMAD.IADD R23, R9, 0x1, R83 ;  /* 0x0000000109177824 */ /* 0x000fe200078e0253 */
[----:B------:R-:W-:-:S04]  /*2600*/  ISETP.NE.AND P0, PT, R14, 0x2, PT ;  /* 0x000000020e00780c */ /* 0x000fc80003f05270 */
[----:B------:R-:W-:Y:S02]  /*2610*/  SEL R2, RZ, 0x1, P0 ;  /* 0x00000001ff027807 */ /* 0x000fe40000000000 */
[----:B------:R-:W-:Y:S02]  /*2620*/  SEL R14, R14, RZ, P0 ;  /* 0x000000ff0e0e7207 */ /* 0x000fe40000000000 */
[----:B------:R-:W-:Y:S01]  /*2630*/  LOP3.LUT R13, R13, R2, RZ, 0x3c, !PT ;  /* 0x000000020d0d7212 */ /* 0x000fe200078e3cff */
[----:B------:R-:W-:Y:S06]  /*2640*/  @P2 BRA `(.L_x_42) ;  /* 0xfffffff000542947 */ /* 0x000fec000383ffff */
[----:B------:R-:W-:Y:S01]  /*2650*/  UIADD3 UR6, UPT, UPT, UR6, 0x40, URZ ;  /* 0x0000004006067890 */ /* 0x000fe2000fffe0ff */
[----:B------:R-:W-:-:S03]  /*2660*/  SHF.L.U32 R2, R15, 0x1f, RZ ;  /* 0x0000001f0f027819 */ /* 0x000fc600000006ff */
[----:B------:R-:W-:-:S09]  /*2670*/  ULEA UR4, UR23, UR6, 0x3 ;  /* 0x0000000617047291 */ /* 0x000fd2000f8e18ff */
[----:B------:R-:W1:Y:S02]  /*2680*/  SYNCS.PHASECHK.TRANS64.TRYWAIT P0, [UR4], R2 ;  /* 0x00000002ff0075a7 */ /* 0x000e640008001104 */
[----:B-1----:R-:W-:Y:S05]  /*2690*/  @!P0 BRA `(.L_x_43) ;  /* 0x0000007c00f08947 */ /* 0x002fea0003800000 */
.L_x_238:
[----:B------:R-:W-:-:S04]  /*26a0*/  UIADD3 UR5, UPT, UPT, UR23, 0x1, URZ ;  /* 0x0000000117057890 */ /* 0x000fc8000fffe0ff */
[----:B------:R-:W-:-:S04]  /*26b0*/  UISETP.NE.AND UP0, UPT, UR5, 0x8, UPT ;  /* 0x000000080500788c */ /* 0x000fc8000bf05270 */
[----:B------:R-:W-:Y:S02]  /*26c0*/  USEL UR7, URZ, 0x1, UP0 ;  /* 0x00000001ff077887 */ /* 0x000fe40008000000 */
[----:B------:R-:W-:-:S04]  /*26d0*/  USEL UR5, UR5, URZ, UP0 ;  /* 0x000000ff05057287 */ /* 0x000fc80008000000 */
[----:B------:R-:W-:Y:S01]  /*26e0*/  ULEA UR4, UR5, UR6, 0x3 ;  /* 0x0000000605047291 */ /* 0x000fe2000f8e18ff */
[----:B-1----:R-:W-:-:S04]  /*26f0*/  LOP3.LUT R2, R15, UR7, RZ, 0x3c, !PT ;  /* 0x000000070f027c12 */ /* 0x002fc8000f8e3cff */
[----:B------:R-:W-:-:S04]  /*2700*/  SHF.L.U32 R3, R2, 0x1f, RZ ;  /* 0x0000001f02037819 */ /* 0x000fc800000006ff */
[----:B------:R-:W1:Y:S02]  /*2710*/  SYNCS.PHASECHK.TRANS64.TRYWAIT P0, [UR4], R3 ;  /* 0x00000003ff0075a7 */ /* 0x000e640008001104 */
[----:B-1----:R-:W-:Y:S05]  /*2720*/  @!P0 BRA `(.L_x_44) ;  /* 0x0000007c00e48947 */ /* 0x002fea0003800000 */
.L_x_240:
[----:B------:R-:W-:-:S04]  /*2730*/  UIADD3 UR5, UPT, UPT, UR5, 0x1, URZ ;  /* 0x0000000105057890 */ /* 0x000fc8000fffe0ff */
[----:B------:R-:W-:-:S04]  /*2740*/  UISETP.NE.AND UP0, UPT, UR5, 0x8, UPT ;  /* 0x000000080500788c */ /* 0x000fc8000bf05270 */
[----:B------:R-:W-:Y:S02]  /*2750*/  USEL UR7, URZ, 0x1, UP0 ;  /* 0x00000001ff077887 */ /* 0x000fe40008000000 */
[----:B------:R-:W-:-:S04]  /*2760*/  USEL UR5, UR5, URZ, UP0 ;  /* 0x000000ff05057287 */ /* 0x000fc80008000000 */
[----:B------:R-:W-:Y:S01]  /*2770*/  ULEA UR4, UR5, UR6, 0x3 ;  /* 0x0000000605047291 */ /* 0x000fe2000f8e18ff */
[----:B------:R-:W-:-:S04]  /*2780*/  LOP3.LUT R2, R2, UR7, RZ, 0x3c, !PT ;  /* 0x0000000702027c12 */ /* 0x000fc8000f8e3cff */
[----:B-1----:R-:W-:-:S04]  /*2790*/  SHF.L.U32 R3, R2, 0x1f, RZ ;  /* 0x0000001f02037819 */ /* 0x002fc800000006ff */
[----:B------:R-:W1:Y:S02]  /*27a0*/  SYNCS.PHASECHK.TRANS64.TRYWAIT P0, [UR4], R3 ;  /* 0x00000003ff0075a7 */ /* 0x000e640008001104 */
[----:B-1----:R-:W-:Y:S05]  /*27b0*/  @!P0 BRA `(.L_x_45) ;  /* 0x0000007c00d88947 */ /* 0x002fea0003800000 */
.L_x_242:
        /* <DEDUP_REMOVED lines=9> */
.L_x_244:
        /* <DEDUP_REMOVED lines=9> */
.L_x_246:
        /* <DEDUP_REMOVED lines=9> */
.L_x_248:
        /* <DEDUP_REMOVED lines=9> */
.L_x_250:
[----:B------:R-:W-:-:S04]  /*2a00*/  UIADD3 UR5, UPT, UPT, UR5, 0x1, URZ ;  /* 0x0000000105057890 */ /* 0x000fc8000fffe0ff */
[----:B------:R-:W-:-:S04]  /*2a10*/  UISETP.NE.AND UP0, UPT, UR5, 0x8, UPT ;  /* 0x000000080500788c */ /* 0x000fc8000bf05270 */
[----:B------:R-:W-:Y:S02]  /*2a20*/  USEL UR4, URZ, 0x1, UP0 ;  /* 0x00000001ff047887 */ /* 0x000fe40008000000 */
[----:B------:R-:W-:-:S04]  /*2a30*/  USEL UR5, UR5, URZ, UP0 ;  /* 0x000000ff05057287 */ /* 0x000fc80008000000 */
[----:B------:R-:W-:Y:S01]  /*2a40*/  ULEA UR5, UR5, UR6, 0x3 ;  /* 0x0000000605057291 */ /* 0x000fe2000f8e18ff */
[----:B------:R-:W-:-:S04]  /*2a50*/  LOP3.LUT R2, R2, UR4, RZ, 0x3c, !PT ;  /* 0x0000000402027c12 */ /* 0x000fc8000f8e3cff */
[----:B------:R-:W-:Y:S01]  /*2a60*/  SHF.L.U32 R2, R2, 0x1f, RZ ;  /* 0x0000001f02027819 */ /* 0x000fe200000006ff */
[----:B-1-3--:R-:W-:-:S07]  /*2a70*/  IMAD.U32 R0, RZ, RZ, UR5 ;  /* 0x00000005ff007e24 */ /* 0x00afce000f8e00ff */
.L_x_50:
[----:B-1----:R1:W2:Y:S02]  /*2a80*/  SYNCS.PHASECHK.TRANS64.TRYWAIT P0, [R0+URZ], R2 ;  /* 0x00000002000075a7 */ /* 0x0022a400080011ff */
[----:B--2---:R-:W-:Y:S05]  /*2a90*/  @!P0 NANOSLEEP.SYNCS 0x989680 ;  /* 0x009896800000895d */ /* 0x004fea0003900000 */
[----:B------:R-:W2:Y:S02]  /*2aa0*/  @!P0 SYNCS.PHASECHK.TRANS64 P0, [R0+URZ], R2 ;  /* 0x00000002000085a7 */ /* 0x000ea400080010ff */
[----:B--2---:R-:W-:Y:S05]  /*2ab0*/  @P0 EXIT ;  /* 0x000000000000094d */ /* 0x004fea0003800000 */
[----:B------:R-:W-:Y:S05]  /*2ac0*/  BRA `(.L_x_50) ;  /* 0xfffffffc00ec7947 */ /* 0x000fea000383ffff */
.L_x_22:
[----:B------:R-:W-:-:S04]  /*2ad0*/  UISETP.NE.AND UP1, UPT, UR37, URZ, UPT ;  /* 0x000000ff2500728c */ /* 0x000fc8000bf25270 */
[----:B------:R-:W-:-:S09]  /*2ae0*/  UISETP.NE.OR UP1, UPT, UR10, 0x1, UP1 ;  /* 0x000000010a00788c */ /* 0x000fd20008f25670 */
[----:B------:R-:W-:Y:S05]  /*2af0*/  BRA.U UP1, `(.L_x_51) ;  /* 0x00000005014c7547 */ /* 0x000fea000b800000 */
[----:B------:R-:W-:Y:S01]  /*2b00*/  HFMA2 R11, -RZ, RZ, 0, 0 ;  /* 0x00000000ff0b7431 */ /* 0x000fe200000001ff */
[----:B------:R-:W-:Y:S01]  /*2b10*/  ISETP.GE.U32.AND P2, PT, R10, 0x2, PT ;  /* 0x000000020a00780c */ /* 0x000fe20003f46070 */
[----:B------:R-:W-:Y:S01]  /*2b20*/  IMAD.MOV.U32 R12, RZ, RZ, 0x1 ;  /* 0x00000001ff0c7424 */ /* 0x000fe200078e00ff */
[----:B------:R-:W-:Y:S01]  /*2b30*/  CS2R R8, SRZ ;  /* 0x0000000000087805 */ /* 0x000fe2000001ff00 */
[----:B------:R-:W-:Y:S01]  /*2b40*/  IMAD.MOV.U32 R3, RZ, RZ, RZ ;  /* 0x000000ffff037224 */ /* 0x000fe200078e00ff */
[----:B------:R-:W-:Y:S01]  /*2b50*/  UMOV UR4, 0x400 ;  /* 0x0000040000047882 */ /* 0x000fe20000000000 */
[----:B------:R-:W-:Y:S01]  /*2b60*/  UMOV UR6, URZ ;  /* 0x000000ff00067c82 */ /* 0x000fe20008000000 */
[----:B------:R-:W-:-:S12]  /*2b70*/  ULEA UR37, UR37, UR4, 0x18 ;  /* 0x0000000425257291 */ /* 0x000fd8000f8ec0ff */
.L_x_55:
[----:B------:R-:W-:Y:S02]  /*2b80*/  LEA R0, R3, UR37, 0x3 ;  /* 0x0000002503007c11 */ /* 0x000fe4000f8e18ff */
[----:B------:R-:W-:-:S03]  /*2b90*/  SHF.L.U32 R4, R8, 0x1f, RZ ;  /* 0x0000001f08047819 */ /* 0x000fc600000006ff */
[----:B------:R-:W-:Y:S01]  /*2ba0*/  VIADD R5, R0, 0x140 ;  /* 0x0000014000057836 */ /* 0x000fe20000000000 */
[----:B------:R-:W1:Y:S02]  /*2bb0*/  SYNCS.PHASECHK.TRANS64.TRYWAIT P0, [R0+URZ+0x130], R4 ;  /* 0x00013004000075a7 */ /* 0x000e6400080011ff */
[----:B-1----:R-:W-:Y:S05]  /*2bc0*/  @!P0 BRA `(.L_x_52) ;  /* 0x0000007c004c8947 */ /* 0x002fea0003800000 */
.L_x_251:
[----:B------:R-:W-:Y:S01]  /*2bd0*/  ULEA UR5, UR6, UR37, 0x3 ;  /* 0x0000002506057291 */ /* 0x000fe2000f8e18ff */
[----:B-1----:R-:W-:Y:S01]  /*2be0*/  PRMT R0, RZ, 0x654, R5 ;  /* 0x00000654ff007816 */ /* 0x002fe20000000005 */
[----:B------:R-:W-:Y:S01]  /*2bf0*/  @!P2 IMAD.MOV.U32 R4, RZ, RZ, 0x10 ;  /* 0x00000010ff04a424 */ /* 0x000fe200078e00ff */
[----:B------:R-:W-:Y:S01]  /*2c00*/  SHF.L.U32 R5, R12, 0x1f, RZ ;  /* 0x0000001f0c057819 */ /* 0x000fe200000006ff */
[----:B------:R-:W-:Y:S01]  /*2c10*/  UIADD3 UR4, UPT, UPT, UR5, 0xd0, URZ ;  /* 0x000000d005047890 */ /* 0x000fe2000fffe0ff */
[----:B------:R1:W-:Y:S05]  /*2c20*/  SYNCS.ARRIVE.TRANS64.RED.A1T0 RZ, [R0+URZ], RZ ;  /* 0x000000ff00ff79a7 */ /* 0x0003ea00081004ff */
[----:B------:R-:W-:Y:S01]  /*2c30*/  IMAD.U32 R6, RZ, RZ, UR4 ;  /* 0x00000004ff067e24 */ /* 0x000fe2000f8e00ff */
[----:B------:R-:W2:Y:S04]  /*2c40*/  SYNCS.PHASECHK.TRANS64.TRYWAIT P0, [UR5+0xe0], R5 ;  /* 0x0000e005ff0075a7 */ /* 0x000ea80008001105 */
[----:B------:R-:W-:Y:S01]  /*2c50*/  PRMT R6, R10, 0x654, R6 ;  /* 0x000006540a067816 */ /* 0x000fe20000000006 */
[----:B-12---:R-:W-:Y:S06]  /*2c60*/  @!P0 BRA `(.L_x_53) ;  /* 0x0000007c00388947 */ /* 0x006fec0003800000 */
.L_x_253:
[----:B------:R-:W-:Y:S01]  /*2c70*/  ULEA UR4, UR6, UR37, 0x4 ;  /* 0x0000002506047291 */ /* 0x000fe2000f8e20ff */
[----:B------:R-:W-:Y:S01]  /*2c80*/  SEL R2, R6, R2, !P2 ;  /* 0x0000000206027207 */ /* 0x000fe20005000000 */
[----:B------:R-:W-:Y:S01]  /*2c90*/  UIADD3 UR5, UPT, UPT, UR5, 0xd0, URZ ;  /* 0x000000d005057890 */ /* 0x000fe2000fffe0ff */
[----:B-1----:R-:W-:Y:S01]  /*2ca0*/  LEA R0, R11, UR37, 0x3 ;  /* 0x000000250b007c11 */ /* 0x002fe2000f8e18ff */
[----:B------:R-:W-:Y:S01]  /*2cb0*/  UIADD3 UR4, UPT, UPT, UR4, 0x160, URZ ;  /* 0x0000016004047890 */ /* 0x000fe2000fffe0ff */
[----:B------:R1:W-:Y:S01]  /*2cc0*/  @!P2 SYNCS.ARRIVE.TRANS64.RED RZ, [R2+URZ], R4 ;  /* 0x0000000402ffa9a7 */ /* 0x0003e200080004ff */
[----:B------:R-:W-:Y:S01]  /*2cd0*/  UIADD3 UR6, UPT, UPT, UR6, 0x1, URZ ;  /* 0x0000000106067890 */ /* 0x000fe2000fffe0ff */
[----:B------:R-:W-:-:S03]  /*2ce0*/  VIADD R3, R3, 0x1 ;  /* 0x0000000103037836 */ /* 0x000fc60000000000 */
[----:B------:R-:W-:Y:S02]  /*2cf0*/  UISETP.NE.AND UP0, UPT, UR6, 0x2, UPT ;  /* 0x000000020600788c */ /* 0x000fe4000bf05270 */
[----:B------:R-:W-:Y:S01]  /*2d00*/  ISETP.NE.AND P0, PT, R3, 0x2, PT ;  /* 0x000000020300780c */ /* 0x000fe20003f05270 */
[----:B------:R-:W-:Y:S06]  /*2d10*/  UGETNEXTWORKID.BROADCAST [UR4], [UR5] ;  /* 0x00000000040073ca */ /* 0x000fec0008000100 */
[----:B------:R-:W-:Y:S02]  /*2d20*/  USEL UR4, URZ, 0x1, UP0 ;  /* 0x00000001ff047887 */ /* 0x000fe40008000000 */
[----:B------:R-:W-:-:S04]  /*2d30*/  USEL UR6, UR6, URZ, UP0 ;  /* 0x000000ff06067287 */ /* 0x000fc80008000000 */
[----:B------:R-:W-:Y:S02]  /*2d40*/  LOP3.LUT R12, R12, UR4, RZ, 0x3c, !PT ;  /* 0x000000040c0c7c12 */ /* 0x000fe4000f8e3cff */
[----:B-1----:R-:W-:-:S04]  /*2d50*/  SHF.L.U32 R4, R9, 0x1f, RZ ;  /* 0x0000001f09047819 */ /* 0x002fc800000006ff */
[----:B------:R-:W1:Y:S02]  /*2d60*/  SYNCS.PHASECHK.TRANS64.TRYWAIT P1, [R0+URZ+0xd0], R4 ;  /* 0x0000d004000075a7 */ /* 0x000e6400080211ff */
[----:B-1----:R-:W-:Y:S05]  /*2d70*/  @!P1 BRA `(.L_x_54) ;  /* 0x0000007c000c9947 */ /* 0x002fea0003800000 */
.L_x_254:
[----:B-1----:R-:W-:Y:S01]  /*2d80*/  LEA R4, R11, UR37, 0x4 ;  /* 0x000000250b047c11 */ /* 0x002fe2000f8e20ff */
[----:B------:R-:W-:Y:S01]  /*2d90*/  VIADD R0, R0, 0xe0 ;  /* 0x000000e000007836 */ /* 0x000fe20000000000 */
[----:B------:R-:W-:Y:S01]  /*2da0*/  SEL R3, R3, RZ, P0 ;  /* 0x000000ff03037207 */ /* 0x000fe20000000000 */
[----:B------:R-:W-:-:S03]  /*2db0*/  VIADD R11, R11, 0x1 ;  /* 0x000000010b0b7836 */ /* 0x000fc60000000000 */
[----:B------:R-:W1:Y:S01]  /*2dc0*/  LDS.128 R4, [R4+0x160] ;  /* 0x0001600004047984 */ /* 0x000e620000000c00 */
[----:B------:R-:W-:Y:S02]  /*2dd0*/  PRMT R0, RZ, 0x654, R0 ;  /* 0x00000654ff007816 */ /* 0x000fe40000000000 */
[C---:B------:R-:W-:Y:S01]  /*2de0*/  ISETP.NE.AND P1, PT, R11.reuse, 0x2, PT ;  /* 0x000000020b00780c */ /* 0x040fe20003f25270 */
[----:B------:R-:W-:Y:S01]  /*2df0*/  @!PT LDS RZ, [RZ] ;  /* 0x00000000fffff984 */ /* 0x000fe20000000800 */
[----:B------:R-:W-:Y:S01]  /*2e00*/  @!PT LDS RZ, [RZ] ;  /* 0x00000000fffff984 */ /* 0x000fe20000000800 */
[----:B------:R-:W-:Y:S01]  /*2e10*/  @!PT LDS RZ, [RZ] ;  /* 0x00000000fffff984 */ /* 0x000fe20000000800 */
[----:B------:R-:W-:Y:S01]  /*2e20*/  @!PT LDS RZ, [RZ] ;  /* 0x00000000fffff984 */ /* 0x000fe20000000800 */
[----:B------:R2:W-:Y:S06]  /*2e30*/  MEMBAR.ALL.CTA ;  /* 0x0000000000007992 */ /* 0x0005ec0000008000 */
[----:B--2---:R-:W2:Y:S01]  /*2e40*/  FENCE.VIEW.ASYNC.S ;  /* 0x00000000000073c6 */ /* 0x004ea20000000000 */
[----:B------:R-:W-:Y:S01]  /*2e50*/  SEL R11, R11, RZ, P1 ;  /* 0x000000ff0b0b7207 */ /* 0x000fe20000800000 */
[----:B--2---:R2:W-:Y:S01]  /*2e60*/  SYNCS.ARRIVE.TRANS64.RED.A1T0 RZ, [R0+URZ], RZ ;  /* 0x000000ff00ff79a7 */ /* 0x0045e200081004ff */
[----:B-1----:R-:W-:-:S02]  /*2e70*/  LOP3.LUT P3, RZ, R6, 0x1, RZ, 0xc0, !PT ;  /* 0x0000000106ff7812 */ /* 0x002fc4000786c0ff */
[----:B------:R-:W-:-:S04]  /*2e80*/  SEL R4, RZ, 0x1, P1 ;  /* 0x00000001ff047807 */ /* 0x000fc80000800000 */
[----:B------:R-:W-:Y:S02]  /*2e90*/  LOP3.LUT R9, R9, R4, RZ, 0x3c, !PT ;  /* 0x0000000409097212 */ /* 0x000fe400078e3cff */
[----:B--2---:R-:W-:-:S04]  /*2ea0*/  SEL R0, RZ, 0x1, P0 ;  /* 0x00000001ff007807 */ /* 0x004fc80000000000 */
[----:B------:R-:W-:Y:S01]  /*2eb0*/  LOP3.LUT R8, R8, R0, RZ, 0x3c, !PT ;  /* 0x0000000008087212 */ /* 0x000fe200078e3cff */
[----:B------:R-:W-:Y:S06]  /*2ec0*/  @P3 BRA `(.L_x_55) ;  /* 0xfffffffc002c3947 */ /* 0x000fec000383ffff */
[----:B------:R-:W-:Y:S01]  /*2ed0*/  ULEA UR5, UR6, UR37, 0x3 ;  /* 0x0000002506057291 */ /* 0x000fe2000f8e18ff */
[----:B------:R-:W-:-:S08]  /*2ee0*/  SHF.L.U32 R2, R12, 0x1f, RZ ;  /* 0x0000001f0c027819 */ /* 0x000fd000000006ff */
[----:B------:R-:W1:Y:S02]  /*2ef0*/  SYNCS.PHASECHK.TRANS64 P0, [UR5+0xe0], R2 ;  /* 0x0000e002ff0075a7 */ /* 0x000e640008001005 */
[----:B-1----:R-:W-:Y:S05]  /*2f00*/  @P0 BRA `(.L_x_56) ;  /* 0x0000000000080947 */ /* 0x002fea0003800000 */
[----:B------:R-:W1:Y:S02]  /*2f10*/  SYNCS.PHASECHK.TRANS64.TRYWAIT P0, [UR5+0xe0], R2 ;  /* 0x0000e002ff0075a7 */ /* 0x000e640008001105 */
[----:B-1----:R-:W-:Y:S05]  /*2f20*/  @!P0 BRA `(.L_x_57) ;  /* 0x0000007800b48947 */ /* 0x002fea0003800000 */
.L_x_56:
[----:B------:R-:W-:-:S04]  /*2f30*/  UIADD3 UR4, UPT, UPT, UR6, 0x1, URZ ;  /* 0x0000000106047890 */ /* 0x000fc8000fffe0ff */
[----:B------:R-:W-:-:S04]  /*2f40*/  UISETP.NE.AND UP0, UPT, UR4, 0x2, UPT ;  /* 0x000000020400788c */ /* 0x000fc8000bf05270 */
[----:B------:R-:W-:Y:S02]  /*2f50*/  USEL UR7, URZ, 0x1, UP0 ;  /* 0x00000001ff077887 */ /* 0x000fe40008000000 */
[----:B------:R-:W-:-:S04]  /*2f60*/  USEL UR4, UR4, URZ, UP0 ;  /* 0x000000ff04047287 */ /* 0x000fc80008000000 */
[----:B------:R-:W-:Y:S01]  /*2f70*/  ULEA UR4, UR4, UR37, 0x3 ;  /* 0x0000002504047291 */ /* 0x000fe2000f8e18ff */
[----:B-1----:R-:W-:-:S04]  /*2f80*/  LOP3.LUT R2, R12, UR7, RZ, 0x3c, !PT ;  /* 0x000000070c027c12 */ /* 0x002fc8000f8e3cff */
[----:B------:R-:W-:-:S04]  /*2f90*/  SHF.L.U32 R0, R2, 0x1f, RZ ;  /* 0x0000001f02007819 */ /* 0x000fc800000006ff */
[----:B------:R-:W1:Y:S02]  /*2fa0*/  SYNCS.PHASECHK.TRANS64 P0, [UR4+0xe0], R0 ;  /* 0x0000e000ff0075a7 */ /* 0x000e640008001004 */
[----:B-1----:R-:W-:Y:S05]  /*2fb0*/  @P0 EXIT ;  /* 0x000000000000094d */ /* 0x002fea0003800000 */
[----:B------:R-:W-:Y:S02]  /*2fc0*/  SHF.L.U32 R2, R2, 0x1f, RZ ;  /* 0x0000001f02027819 */ /* 0x000fe400000006ff */
[----:B------:R-:W-:-:S07]  /*2fd0*/  MOV R0, UR4 ;  /* 0x0000000400007c02 */ /* 0x000fce0008000f00 */
.L_x_58:
[----:B-1----:R1:W2:Y:S02]  /*2fe0*/  SYNCS.PHASECHK.TRANS64.TRYWAIT P0, [R0+URZ+0xe0], R2 ;  /* 0x0000e002000075a7 */ /* 0x0022a400080011ff */
[----:B--2---:R-:W-:Y:S05]  /*2ff0*/  @!P0 NANOSLEEP.SYNCS 0x989680 ;  /* 0x009896800000895d */ /* 0x004fea0003900000 */
[----:B------:R-:W2:Y:S02]  /*3000*/  @!P0 SYNCS.PHASECHK.TRANS64 P0, [R0+URZ+0xe0], R2 ;  /* 0x0000e002000085a7 */ /* 0x000ea400080010ff */
[----:B--2---:R-:W-:Y:S05]  /*3010*/  @P0 EXIT ;  /* 0x000000000000094d */ /* 0x004fea0003800000 */
[----:B------:R-:W-:Y:S05]  /*3020*/  BRA `(.L_x_58) ;  /* 0xfffffffc00ec7947 */ /* 0x000fea000383ffff */
.L_x_51:
[----:B------:R-:W-:Y:S05]  /*3030*/  BRA.U UP4, `(.L_x_59) ;  /* 0x0000001104d87547 */ /* 0x000fea000b800000 */
[----:B------:R-:W-:Y:S01]  /*3040*/  UMOV UR6, 0x40 ;  /* 0x0000004000067882 */ /* 0x000fe20000000000 */
[----:B------:R-:W-:Y:S01]  /*3050*/  NOP ;  /* 0x0000000000007918 */ /* 0x000fe20000000000 */
[----:B------:R-:W-:Y:S01]  /*3060*/  ULEA UR6, UR37, UR6, 0x18 ;  /* 0x0000000625067291 */ /* 0x000fe2000f8ec0ff */
[----:B------:R-:W-:Y:S02]  /*3070*/  UMOV UR7, 0x400 ;  /* 0x0000040000077882 */ /* 0x000fe40000000000 */
[----:B------:R-:W-:-:S06]  /*3080*/  ULEA UR37, UR37, UR7, 0x18 ;  /* 0x0000000725257291 */ /* 0x000fcc000f8ec0ff */
[----:B------:R-:W1:Y:S02]  /*3090*/  LDS.U8 R2, [UR6+0x1c] ;  /* 0x00001c06ff027984 */ /* 0x000e640008000000 */
[----:B-1----:R-:W-:-:S13]  /*30a0*/  ISETP.NE.AND P0, PT, R2, RZ, PT ;  /* 0x000000ff0200720c */ /* 0x002fda0003f05270 */
[----:B------:R-:W-:Y:S05]  /*30b0*/  @P0 BRA `(.L_x_60) ;  /* 0x0000000400080947 */ /* 0x000fea0003800000 */
[----:B------:R-:W-:Y:S02]  /*30c0*/  UISETP.NE.U32.AND UP0, UPT, UR5, 0x1, UPT ;  /* 0x000000010500788c */ /* 0x000fe4000bf05070 */
[----:B------:R-:W-:-:S07]  /*30d0*/  UIADD3 UR8, UPT, UPT, UR6, 0x8, URZ ;  /* 0x0000000806087890 */ /* 0x000fce000fffe0ff */
[----:B------:R-:W-:Y:S05]  /*30e0*/  BRA.U !UP0, `(.L_x_61) ;  /* 0x00000001089c7547 */ /* 0x000fea000b800000 */
[----:B------:R-:W-:Y:S01]  /*30f0*/  ELECT P0, URZ, PT ;  /* 0x0000000000ff782f */ /* 0x000fe20003800000 */
[----:B------:R-:W-:-:S12]  /*3100*/  BSSY B0, `(.L_x_61) ;  /* 0x0000025000007945 */ /* 0x000fd80003800000 */
[----:B------:R-:W-:Y:S05]  /*3110*/  @!P0 BRA `(.L_x_62) ;  /* 0x00000000008c8947 */ /* 0x000fea0003800000 */
[----:B------:R-:W-:-:S05]  /*3120*/  UMOV UR7, 0x10 ;  /* 0x0000001000077882 */ /* 0x000fca0000000000 */
[----:B------:R-:W-:Y:S04]  /*3130*/  DEPBAR.LE SB1, 0x36 ;  /* 0x00009d800000791a */ /* 0x000fe80000000000 */
[----:B------:R-:W1:Y:S02]  /*3140*/  UTCATOMSWS.2CTA.FIND_AND_SET.ALIGN UP1, UR7, UR7 ;  /* 0x00000007000775e3 */ /* 0x000e640008220800 */
[----:B-1----:R-:W-:Y:S01]  /*3150*/  MOV R10, UR7 ;  /* 0x00000007000a7c02 */ /* 0x002fe20008000f00 */
[----:B------:R-:W-:Y:S06]  /*3160*/  BRA.U UP1, `(.L_x_63) ;  /* 0x0000000101187547 */ /* 0x000fec000b800000 */
.L_x_64:
[----:B------:R-:W-:Y:S05]  /*3170*/  NANOSLEEP 0x64 ;  /* 0x000000640000795d */ /* 0x000fea0003800000 */
[----:B------:R-:W-:-:S05]  /*3180*/  UMOV UR7, 0x10 ;  /* 0x0000001000077882 */ /* 0x000fca0000000000 */
[----:B------:R-:W-:Y:S04]  /*3190*/  DEPBAR.LE SB1, 0x36 ;  /* 0x00009d800000791a */ /* 0x000fe80000000000 */
[----:B------:R-:W1:Y:S02]  /*31a0*/  UTCATOMSWS.2CTA.FIND_AND_SET.ALIGN UP1, UR7, UR7 ;  /* 0x00000007000775e3 */ /* 0x000e640008220800 */
[----:B-1----:R-:W-:Y:S01]  /*31b0*/  MOV R10, UR7 ;  /* 0x00000007000a7c02 */ /* 0x002fe20008000f00 */
[----:B------:R-:W-:Y:S05]  /*31c0*/  BRA.U !UP1, `(.L_x_64) ;  /* 0xfffffffd09e87547 */ /* 0x000fea000b83ffff */
.L_x_63:
[----:B------:R-:W1:Y:S01]  /*31d0*/  LDS R5, [UR6+0x10] ;  /* 0x00001006ff057984 */ /* 0x000e620008000800 */
[----:B------:R-:W-:Y:S01]  /*31e0*/  IMAD.U32 R3, RZ, RZ, UR37 ;  /* 0x00000025ff037e24 */ /* 0x000fe2000f8e00ff */
[----:B------:R-:W-:-:S03]  /*31f0*/  MOV R2, UR4 ;  /* 0x0000000400027c02 */ /* 0x000fc60008000f00 */
[----:B------:R-:W-:Y:S01]  /*3200*/  VIADD R3, R3, 0x180 ;  /* 0x0000018003037836 */ /* 0x000fe20000000000 */
[----:B-1----:R-:W-:-:S04]  /*3210*/  SHF.L.U32 R5, R5, 0x1f, RZ ;  /* 0x0000001f05057819 */ /* 0x002fc800000006ff */
[----:B------:R-:W1:Y:S02]  /*3220*/  SYNCS.PHASECHK.TRANS64.TRYWAIT P0, [UR6+0x8], R5 ;  /* 0x00000805ff0075a7 */ /* 0x000e640008001106 */
[----:B-1----:R-:W-:Y:S05]  /*3230*/  @P0 BRA `(.L_x_65) ;  /* 0x0000000000080947 */ /* 0x002fea0003800000 */
[----:B------:R-:W1:Y:S02]  /*3240*/  SYNCS.PHASECHK.TRANS64.TRYWAIT P0, [UR6+0x8], R5 ;  /* 0x00000805ff0075a7 */ /* 0x000e640008001106 */
[----:B-1----:R-:W-:Y:S05]  /*3250*/  @!P0 BRA `(.L_x_66) ;  /* 0x0000007800008947 */ /* 0x002fea0003800000 */
.L_x_65:
[----:B-1----:R-:W-:Y:S01]  /*3260*/  HFMA2 R4, -RZ, RZ, 0, 5.9604644775390625e-08 ;  /* 0x00000001ff047431 */ /* 0x002fe200000001ff */
[----:B------:R-:W-:Y:S01]  /*3270*/  UPRMT UR7, UR4, 0x654, UR8 ;  /* 0x0000065404077896 */ /* 0x000fe20008000008 */
[----:B------:R-:W-:Y:S01]  /*3280*/  IMAD.MOV.U32 R7, RZ, RZ, 0xffff ;  /* 0x0000ffffff077424 */ /* 0x000fe200078e00ff */
[----:B------:R-:W-:Y:S01]  /*3290*/  PRMT R2, R2, 0x654, R3 ;  /* 0x0000065402027816 */ /* 0x000fe20000000003 */
[----:B------:R-:W-:Y:S02]  /*32a0*/  IMAD.MOV.U32 R5, RZ, RZ, 0x4 ;  /* 0x00000004ff057424 */ /* 0x000fe400078e00ff */
[----:B------:R-:W-:Y:S01]  /*32b0*/  IMAD.SHL.U32 R9, R10, 0x20, RZ ;  /* 0x000000200a097824 */ /* 0x000fe200078e00ff */
[----:B------:R-:W-:Y:S02]  /*32c0*/  MOV R3, UR7 ;  /* 0x0000000700037c02 */ /* 0x000fe40008000f00 */
[-C--:B------:R-:W-:Y:S01]  /*32d0*/  SHF.L.U32 R7, R7, R10.reuse, RZ ;  /* 0x0000000a07077219 */ /* 0x080fe200000006ff */
[----:B------:R1:W-:Y:S01]  /*32e0*/  SYNCS.ARRIVE.TRANS64.RED RZ, [UR7], R5 ;  /* 0x00000005ffff79a7 */ /* 0x0003e20008000407 */
[----:B------:R-:W-:Y:S01]  /*32f0*/  SHF.L.U32 R6, R4, R10, RZ ;  /* 0x0000000a04067219 */ /* 0x000fe200000006ff */
[----:B------:R1:W-:Y:S04]  /*3300*/  STS [UR37+0x180], R9 ;  /* 0x00018009ff007988 */ /* 0x0003e80008000825 */
[----:B------:R1:W-:Y:S04]  /*3310*/  STAS [R2.64], R10 ;  /* 0x0000000a02007dbd */ /* 0x0003e8000c0008ff */
[----:B------:R1:W-:Y:S04]  /*3320*/  ATOMS.OR RZ, [UR6+0x14], R7 ;  /* 0x00001407ffff798c */ /* 0x0003e8000b000006 */
[----:B------:R1:W-:Y:S04]  /*3330*/  ATOMS.OR RZ, [UR6+0x18], R6 ;  /* 0x00001806ffff798c */ /* 0x0003e8000b000006 */
[----:B------:R1:W-:Y:S02]  /*3340*/  ATOMS.XOR RZ, [UR6+0x10], R4 ;  /* 0x00001004ffff798c */ /* 0x0003e4000b800006 */
.L_x_62:
[----:B------:R-:W-:Y:S05]  /*3350*/  BSYNC B0 ;  /* 0x0000000000007941 */ /* 0x000fea0003800000 */
.L_x_61:
[----:B------:R-:W-:Y:S05]  /*3360*/  BRA.U UP0, `(.L_x_67) ;  /* 0x00000001006c7547 */ /* 0x000fea000b800000 */
[----:B------:R-:W-:-:S03]  /*3370*/  UMOV UR7, 0xffffffff ;  /* 0xffffffff00077882 */ /* 0x000fc60000000000 */
[----:B------:R-:W-:Y:S05]  /*3380*/  BRA.DIV UR7, `(.L_x_68) ;  /* 0x0000007607cc7947 */ /* 0x000fea000b800000 */
[----:B------:R-:W-:-:S13]  /*3390*/  ELECT P6, URZ, PT ;  /* 0x0000000000ff782f */ /* 0x000fda00038c0000 */
.L_x_258:
[----:B------:R-:W-:Y:S05]  /*33a0*/  @!P6 BRA `(.L_x_67) ;  /* 0x00000000005ce947 */ /* 0x000fea0003800000 */
[----:B-1----:R-:W1:Y:S02]  /*33b0*/  LDS R3, [UR6+0x10] ;  /* 0x00001006ff037984 */ /* 0x002e640008000800 */
[----:B-1----:R-:W-:-:S04]  /*33c0*/  SHF.L.U32 R3, R3, 0x1f, RZ ;  /* 0x0000001f03037819 */ /* 0x002fc800000006ff */
[----:B------:R-:W1:Y:S02]  /*33d0*/  SYNCS.PHASECHK.TRANS64.TRYWAIT P0, [UR6+0x8], R3 ;  /* 0x00000803ff0075a7 */ /* 0x000e640008001106 */
[----:B-1----:R-:W-:Y:S05]  /*33e0*/  @P0 BRA `(.L_x_69) ;  /* 0x0000000000080947 */ /* 0x002fea0003800000 */
[----:B------:R-:W1:Y:S02]  /*33f0*/  SYNCS.PHASECHK.TRANS64.TRYWAIT P0, [UR6+0x8], R3 ;  /* 0x00000803ff0075a7 */ /* 0x000e640008001106 */
[----:B-1----:R-:W-:Y:S05]  /*3400*/  @!P0 BRA `(.L_x_70) ;  /* 0x0000007400cc8947 */ /* 0x002fea0003800000 */
.L_x_69:
[----:B------:R-:W2:Y:S01]  /*3410*/  LDS R5, [UR37+0x180] ;  /* 0x00018025ff057984 */ /* 0x000ea20008000800 */
[----:B-1----:R-:W-:Y:S02]  /*3420*/  HFMA2 R2, -RZ, RZ, 0, 5.9604644775390625e-08 ;  /* 0x00000001ff027431 */ /* 0x002fe400000001ff */
[----:B------:R-:W-:Y:S01]  /*3430*/  IMAD.MOV.U32 R3, RZ, RZ, 0xffff ;  /* 0x0000ffffff037424 */ /* 0x000fe200078e00ff */
[----:B------:R-:W-:Y:S01]  /*3440*/  UPRMT UR7, UR4, 0x654, UR8 ;  /* 0x0000065404077896 */ /* 0x000fe20008000008 */
[----:B--2---:R-:W-:-:S03]  /*3450*/  IMAD.SHL.U32 R4, R5, 0x20, RZ ;  /* 0x0000002005047824 */ /* 0x004fc600078e00ff */
[-C--:B------:R-:W-:Y:S02]  /*3460*/  SHF.L.U32 R3, R3, R5.reuse, RZ ;  /* 0x0000000503037219 */ /* 0x080fe400000006ff */
[----:B------:R-:W-:Y:S01]  /*3470*/  SHF.L.U32 R5, R2, R5, RZ ;  /* 0x0000000502057219 */ /* 0x000fe200000006ff */
[----:B------:R2:W-:Y:S04]  /*3480*/  STS [UR37+0x180], R4 ;  /* 0x00018004ff007988 */ /* 0x0005e80008000825 */
[----:B------:R2:W-:Y:S04]  /*3490*/  ATOMS.OR RZ, [UR6+0x14], R3 ;  /* 0x00001403ffff798c */ /* 0x0005e8000b000006 */
[----:B------:R2:W-:Y:S01]  /*34a0*/  ATOMS.OR RZ, [UR6+0x18], R5 ;  /* 0x00001805ffff798c */ /* 0x0005e2000b000006 */
[----:B------:R-:W-:Y:S03]  /*34b0*/  SYNCS.ARRIVE.TRANS64.RED.A1T0 RZ, [UR7], RZ ;  /* 0x000000ffffff79a7 */ /* 0x000fe60008100407 */
[----:B------:R2:W-:Y:S01]  /*34c0*/  ATOMS.XOR RZ, [UR6+0x10], R2 ;  /* 0x00001002ffff798c */ /* 0x0005e2000b800006 */
[----:B------:R-:W-:Y:S05]  /*34d0*/  BRA `(.L_x_67) ;  /* 0x0000000000107947 */ /* 0x000fea0003800000 */
.L_x_60:
[----:B------:R-:W-:-:S05]  /*34e0*/  MOV R2, 0xffffffff ;  /* 0xffffffff00027802 */ /* 0x000fca0000000f00 */
[----:B------:R1:W-:Y:S02]  /*34f0*/  STS [UR37+0x180], R2 ;  /* 0x00018002ff007988 */ /* 0x0003e40008000825 */
[----:B-1----:R-:W-:Y:S02]  /*3500*/  MOV R2, 0x3520 ;  /* 0x0000352000027802 */ /* 0x002fe40000000f00 */
[----:B-----5:R-:W-:Y:S05]  /*3510*/  CALL.REL.NOINC `($__internal_1_$__cuda_sm10x_tcgen05_guardrail_trap_phase_invalid_during_alloc) ;  /* 0x0000007c00607944 */ /* 0x020fea0003c00000 */
.L_x_67:
[----:B------:R-:W-:Y:S05]  /*3520*/  WARPSYNC.ALL ;  /* 0x0000000000007948 */ /* 0x000fea0003800000 */
[----:B------:R-:W3:Y:S01]  /*3530*/  S2UR UR7, SR_CgaCtaId ;  /* 0x00000000000779c3 */ /* 0x000ee20000008800 */
[----:B------:R-:W-:Y:S01]  /*3540*/  UMOV UR6, 0x400 ;  /* 0x0000040000067882 */ /* 0x000fe20000000000 */
[----:B------:R-:W-:-:S06]  /*3550*/  NOP ;  /* 0x0000000000007918 */ /* 0x000fcc0000000000 */
[----:B------:R-:W-:Y:S06]  /*3560*/  BAR.ARV 0x6, 0xa0 ;  /* 0x0182800000007b1d */ /* 0x000fec0000002000 */
[----:B------:R-:W4:Y:S01]  /*3570*/  LDCU UR8, c[0x0][0x38c] ;  /* 0x00007180ff0877ac */ /* 0x000f220008000800 */
[----:B------:R-:W-:Y:S01]  /*3580*/  LOP3.LUT R0, R0, 0xffff, RZ, 0xc0, !PT ;  /* 0x0000ffff00007812 */ /* 0x000fe200078ec0ff */
[----:B-1----:R-:W-:Y:S01]  /*3590*/  IMAD.MOV.U32 R9, RZ, RZ, 0x1 ;  /* 0x00000001ff097424 */ /* 0x002fe200078e00ff */
[----:B------:R-:W-:Y:S01]  /*35a0*/  LOP3.LUT R8, R8, 0xffff, RZ, 0xc0, !PT ;  /* 0x0000ffff08087812 */ /* 0x000fe200078ec0ff */
[----:B------:R-:W-:Y:S01]  /*35b0*/  UMOV UR19, URZ ;  /* 0x000000ff00137c82 */ /* 0x000fe20008000000 */
[----:B------:R-:W-:Y:S01]  /*35c0*/  R2UR UR11, R0 ;  /* 0x00000000000b72ca */ /* 0x000fe200000e0000 */
[----:B------:R-:W-:Y:S01]  /*35d0*/  UMOV UR18, URZ ;  /* 0x000000ff00127c82 */ /* 0x000fe20008000000 */
[----:B------:R-:W-:Y:S01]  /*35e0*/  R2UR UR12, R8 ;  /* 0x00000000080c72ca */ /* 0x000fe200000e0000 */
[----:B------:R-:W-:Y:S01]  /*35f0*/  IMAD.MOV.U32 R8, RZ, RZ, RZ ;  /* 0x000000ffff087224 */ /* 0x000fe200078e00ff */
[----:B------:R-:W-:Y:S01]  /*3600*/  UMOV UR17, URZ ;  /* 0x000000ff00117c82 */ /* 0x000fe20008000000 */
[----:B---3--:R-:W-:-:S02]  /*3610*/  ULEA UR7, UR7, UR6, 0x18 ;  /* 0x0000000607077291 */ /* 0x008fc4000f8ec0ff */
[----:B------:R-:W-:Y:S02]  /*3620*/  UISETP.NE.AND UP2, UPT, UR5, URZ, UPT ;  /* 0x000000ff0500728c */ /* 0x000fe4000bf45270 */
[----:B------:R-:W-:Y:S02]  /*3630*/  UIADD3 UR13, UPT, UPT, UR7, 0x8400, URZ ;  /* 0x00008400070d7890 */ /* 0x000fe4000fffe0ff */
[----:B------:R-:W-:Y:S02]  /*3640*/  UIADD3 UR14, UPT, UPT, UR7, 0x28400, URZ ;  /* 0x00028400070e7890 */ /* 0x000fe4000fffe0ff */
[----:B----4-:R-:W-:Y:S01]  /*3650*/  UIADD3 UR8, UPT, UPT, UR8, 0x3f, URZ ;  /* 0x0000003f08087890 */ /* 0x010fe2000fffe0ff */
[----:B--2---:R-:W1:Y:S01]  /*3660*/  LDS R2, [UR7+0x180] ;  /* 0x00018007ff027984 */ /* 0x004e620008000800 */
[----:B------:R-:W-:Y:S02]  /*3670*/  USHF.R.U32.HI UR13, URZ, 0x4, UR13 ;  /* 0x00000004ff0d7899 */ /* 0x000fe4000801160d */
[----:B------:R-:W-:-:S02]  /*3680*/  USHF.R.S32.HI UR6, URZ, 0x1f, UR8 ;  /* 0x0000001fff067899 */ /* 0x000fc40008011408 */
[----:B------:R-:W-:Y:S02]  /*3690*/  USHF.R.U32.HI UR14, URZ, 0x4, UR14 ;  /* 0x00000004ff0e7899 */ /* 0x000fe4000801160e */
[----:B------:R-:W-:Y:S02]  /*36a0*/  ULEA.HI UR6, UR6, UR8, URZ, 0x6 ;  /* 0x0000000806067291 */ /* 0x000fe4000f8f30ff */
[----:B------:R-:W-:Y:S02]  /*36b0*/  ULOP3.LUT UR13, UR13, 0x3fff, URZ, 0xc0, !UPT ;  /* 0x00003fff0d0d7892 */ /* 0x000fe4000f8ec0ff */
[----:B------:R-:W-:Y:S02]  /*36c0*/  USHF.R.S32.HI UR6, URZ, 0x6, UR6 ;  /* 0x00000006ff067899 */ /* 0x000fe40008011406 */
[----:B------:R-:W-:Y:S02]  /*36d0*/  ULOP3.LUT UR14, UR14, 0x3fff, URZ, 0xc0, !UPT ;  /* 0x00003fff0e0e7892 */ /* 0x000fe4000f8ec0ff */
[----:B------:R-:W-:Y:S01]  /*36e0*/  UISETP.LT.AND UP0, UPT, UR6, 0x1, UPT ;  /* 0x000000010600788c */ /* 0x000fe2000bf01270 */
[----:B------:R-:W-:Y:S01]  /*36f0*/  UMOV UR28, 0x0 ;  /* 0x00000000001c7882 */ /* 0x000fe20000000000 */
[----:B------:R-:W-:Y:S01]  /*3700*/  UMOV UR29, 0x10200010 ;  /* 0x10200010001d7882 */ /* 0x000fe20000000000 */
[----:B------:R-:W-:-:S02]  /*3710*/  ULOP3.LUT UR13, UR13, 0x10000, URZ, 0xfc, !UPT ;  /* 0x000100000d0d7892 */ /* 0x000fc4000f8efcff */
[----:B------:R-:W-:Y:S02]  /*3720*/  ULOP3.LUT UR14, UR14, 0x10000, URZ, 0xfc, !UPT ;  /* 0x000100000e0e7892 */ /* 0x000fe4000f8efcff */
[----:B------:R-:W-:Y:S01]  /*3730*/  USEL UR20, UR6, 0x1, !UP0 ;  /* 0x0000000106147887 */ /* 0x000fe2000c000000 */
[----:B------:R-:W-:Y:S01]  /*3740*/  UMOV UR26, 0x0 ;  /* 0x00000000001a7882 */ /* 0x000fe20000000000 */
[----:B------:R-:W-:Y:S01]  /*3750*/  UMOV UR27, 0x10200010 ;  /* 0x10200010001b7882 */ /* 0x000fe20000000000 */
[----:B------:R-:W-:Y:S01]  /*3760*/  UMOV UR24, 0x0 ;  /* 0x0000000000187882 */ /* 0x000fe20000000000 */
[----:B------:R-:W-:Y:S01]  /*3770*/  UMOV UR25, 0x10200010 ;  /* 0x1020001000197882 */ /* 0x000fe20000000000 */
[----:B------:R-:W-:Y:S01]  /*3780*/  UMOV UR22, 0x0 ;  /* 0x0000000000167882 */ /* 0x000fe20000000000 */
[----:B------:R-:W-:Y:S01]  /*3790*/  UMOV UR23, 0x10200010 ;  /* 0x1020001000177882 */ /* 0x000fe20000000000 */
[----:B-1----:R-:W-:Y:S02]  /*37a0*/  R2UR UR21, R2 ;  /* 0x00000000021572ca */ /* 0x002fe400000e0000 */
[----:B------:R-:W-:-:S13]  /*37b0*/  CS2R R2, SRZ ;  /* 0x0000000000027805 */ /* 0x000fda000001ff00 */
.L_x_78:
[C---:B------:R-:W-:Y:S02]  /*37c0*/  LEA R0, R8.reuse, UR7, 0x3 ;  /* 0x0000000708007c11 */ /* 0x040fe4000f8e18ff */
[----:B------:R-:W-:Y:S02]  /*37d0*/  SHF.L.U32 R4, R3, 0x1f, RZ ;  /* 0x0000001f03047819 */ /* 0x000fe400000006ff */
[----:B------:R-:W-:Y:S02]  /*37e0*/  LEA R5, R8, UR7, 0x4 ;  /* 0x0000000708057c11 */ /* 0x000fe4000f8e20ff */
[----:B------:R-:W1:Y:S02]  /*37f0*/  SYNCS.PHASECHK.TRANS64.TRYWAIT P0, [R0+URZ+0xd0], R4 ;  /* 0x0000d004000075a7 */ /* 0x000e6400080011ff */
[----:B-1-34-:R-:W-:Y:S05]  /*3800*/  @!P0 BRA `(.L_x_71) ;  /* 0x0000007000e48947 */ /* 0x01afea0003800000 */
.L_x_259:
[----:B-1----:R-:W1:Y:S01]  /*3810*/  LDS.128 R4, [R5+0x160] ;  /* 0x0001600005047984 */ /* 0x002e620000000c00 */
[----:B------:R-:W-:Y:S02]  /*3820*/  VIADD R0, R0, 0xe0 ;  /* 0x000000e000007836 */ /* 0x000fe40000000000 */
[----:B------:R-:W-:Y:S01]  /*3830*/  VIADD R8, R8, 0x1 ;  /* 0x0000000108087836 */ /* 0x000fe20000000000 */
[----:B------:R-:W-:Y:S01]  /*3840*/  @!PT LDS RZ, [RZ] ;  /* 0x00000000fffff984 */ /* 0x000fe20000000800 */
[----:B------:R-:W-:Y:S01]  /*3850*/  @!PT LDS RZ, [RZ] ;  /* 0x00000000fffff984 */ /* 0x000fe20000000800 */
[----:B------:R-:W-:Y:S01]  /*3860*/  @!PT LDS RZ, [RZ] ;  /* 0x00000000fffff984 */ /* 0x000fe20000000800 */
[----:B------:R-:W-:Y:S01]  /*3870*/  @!PT LDS RZ, [RZ] ;  /* 0x00000000fffff984 */ /* 0x000fe20000000800 */
[----:B------:R2:W-:Y:S06]  /*3880*/  MEMBAR.ALL.CTA ;  /* 0x0000000000007992 */ /* 0x0005ec0000008000 */
[----:B--2---:R-:W2:Y:S01]  /*3890*/  FENCE.VIEW.ASYNC.S ;  /* 0x00000000000073c6 */ /* 0x004ea20000000000 */
[----:B------:R-:W-:-:S04]  /*38a0*/  PRMT R0, RZ, 0x654, R0 ;  /* 0x00000654ff007816 */ /* 0x000fc80000000000 */
[----:B--2---:R2:W-:Y:S01]  /*38b0*/  SYNCS.ARRIVE.TRANS64.RED.A1T0 RZ, [R0+URZ], RZ ;  /* 0x000000ff00ff79a7 */ /* 0x0045e200081004ff */
[----:B-1----:R-:W-:Y:S01]  /*38c0*/  LOP3.LUT P1, RZ, R6, 0x1, RZ, 0xc0, !PT ;  /* 0x0000000106ff7812 */ /* 0x002fe2000782c0ff */
[----:B--2---:R-:W-:-:S12]  /*38d0*/  BRA.U UP2, `(.L_x_72) ;  /* 0x0000000502087547 */ /* 0x004fd8000b800000 */
[----:B------:R-:W1:Y:S01]  /*38e0*/  LDCU UR8, c[0x0][0x38c] ;  /* 0x00007180ff0877ac */ /* 0x000e620008000800 */
[----:B------:R-:W-:Y:S02]  /*38f0*/  PLOP3.LUT P2, PT, PT, PT, PT, 0x80, 0x8 ;  /* 0x000000000008781c */ /* 0x000fe40003f4f070 */
[----:B------:R-:W-:Y:S01]  /*3900*/  SHF.L.U32 R4, R9, 0x1f, RZ ;  /* 0x0000001f09047819 */ /* 0x000fe200000006ff */
[----:B------:R-:W-:Y:S02]  /*3910*/  ULEA UR9, UR19, UR7, 0x3 ;  /* 0x0000000713097291 */ /* 0x000fe4000f8e18ff */
[----:B------:R-:W-:Y:S02]  /*3920*/  ULEA UR10, UR19, UR21, 0x7 ;  /* 0x00000015130a7291 */ /* 0x000fe4000f8e38ff */
[----:B-1----:R-:W-:-:S06]  /*3930*/  UISETP.GE.AND UP0, UPT, UR8, 0x1, UPT ;  /* 0x000000010800788c */ /* 0x002fcc000bf06270 */
[----:B------:R-:W-:-:S05]  /*3940*/  PLOP3.LUT P0, PT, PT, PT, UP0, 0x80, 0x8 ;  /* 0x000000000008781c */ /* 0x000fca0003f0f008 */
[----:B------:R-:W-:-:S08]  /*3950*/  @UP0 ULEA UR8, UR18, UR7, 0x3 ;  /* 0x0000000712080291 */ /* 0x000fd0000f8e18ff */
[----:B------:R-:W-:-:S04]  /*3960*/  @P0 SHF.L.U32 R0, R2, 0x1f, RZ ;  /* 0x0000001f02000819 */ /* 0x000fc800000006ff */
[----:B------:R1:W2:Y:S01]  /*3970*/  @P0 SYNCS.PHASECHK.TRANS64.TRYWAIT P2, [UR8], R0 ;  /* 0x00000000ff0005a7 */ /* 0x0002a20008041108 */
[----:B------:R-:W3:Y:S02]  /*3980*/  SYNCS.PHASECHK.TRANS64.TRYWAIT P0, [UR9+0x110], R4 ;  /* 0x00011004ff0075a7 */ /* 0x000ee40008001109 */
[----:B-123--:R-:W-:Y:S05]  /*3990*/  @!P0 BRA `(.L_x_73) ;  /* 0x0000007000948947 */ /* 0x00efea0003800000 */
.L_x_261:
[----:B------:R-:W-:Y:S01]  /*39a0*/  UMOV UR16, UR17 ;  /* 0x0000001100107c82 */ /* 0x000fe20008000000 */
[----:B------:R-:W-:Y:S05]  /*39b0*/  BRA.U !UP0, `(.L_x_74) ;  /* 0x0000000108c07547 */ /* 0x000fea000b800000 */
[----:B------:R-:W-:Y:S02]  /*39c0*/  UIADD3 UR16, UPT, UPT, UR20, UR17, URZ ;  /* 0x0000001114107290 */ /* 0x000fe4000fffe0ff */
[----:B------:R-:W-:Y:S01]  /*39d0*/  UPLOP3.LUT UP3, UPT, UPT, UPT, UPT, 0x40, 0x4 ;  /* 0x000000000004789c */ /* 0x000fe20003f6e870 */
[----:B------:R-:W-:Y:S01]  /*39e0*/  UMOV UR15, UR6 ;  /* 0x00000006000f7c82 */ /* 0x000fe20008000000 */
[----:B------:R-:W-:-:S09]  /*39f0*/  UMOV UR46, UR18 ;  /* 0x00000012002e7c82 */ /* 0x000fd20008000000 */
.L_x_77:
[----:B--2---:R-:W-:Y:S01]  /*3a00*/  ULEA UR8, UR46, UR7, 0x3 ;  /* 0x000000072e087291 */ /* 0x004fe2000f8e18ff */
[----:B---3--:R-:W-:Y:S11]  /*3a10*/  @P2 BRA `(.L_x_75) ;  /* 0x00000000000c2947 */ /* 0x008ff60003800000 */
[----:B-1----:R-:W-:Y:S04]  /*3a20*/  SHF.L.U32 R4, R2, 0x1f, RZ ;  /* 0x0000001f02047819 */ /* 0x002fe800000006ff */
[----:B------:R-:W1:Y:S02]  /*3a30*/  SYNCS.PHASECHK.TRANS64.TRYWAIT P0, [UR8], R4 ;  /* 0x00000004ff0075a7 */ /* 0x000e640008001108 */
[----:B-1----:R-:W-:Y:S05]  /*3a40*/  @!P0 BRA `(.L_x_76) ;  /* 0x0000007000808947 */ /* 0x002fea0003800000 */
.L_x_75:
[----:B------:R-:W-:Y:S01]  /*3a50*/  UISETP.NE.AND UP0, UPT, UR15, 0x1, UPT ;  /* 0x000000010f00788c */ /* 0x000fe2000bf05270 */
[----:B------:R-:W-:Y:S01]  /*3a60*/  PLOP3.LUT P2, PT, PT, PT, PT, 0x80, 0x8 ;  /* 0x000000000008781c */ /* 0x000fe20003f4f070 */
[----:B------:R-:W-:Y:S02]  /*3a70*/  UIADD3 UR18, UPT, UPT, UR46, 0x1, URZ ;  /* 0x000000012e127890 */ /* 0x000fe4000fffe0ff */
[----:B------:R-:W-:Y:S02]  /*3a80*/  ULEA UR32, UR46, UR14, 0x9 ;  /* 0x0000000e2e207291 */ /* 0x000fe4000f8e48ff */
[----:B------:R-:W-:Y:S01]  /*3a90*/  UISETP.NE.AND UP1, UPT, UR18, 0x8, UPT ;  /* 0x000000081200788c */ /* 0x000fe2000bf25270 */
[----:B------:R-:W-:Y:S01]  /*3aa0*/  PLOP3.LUT P0, PT, PT, PT, UP0, 0x80, 0x8 ;  /* 0x000000000008781c */ /* 0x000fe20003f0f008 */
[----:B------:R-:W-:Y:S02]  /*3ab0*/  UIADD3 UR44, UPT, UPT, UR32, 0x2, URZ ;  /* 0x00000002202c7890 */ /* 0x000fe4000fffe0ff */
[----:B------:R-:W-:Y:S02]  /*3ac0*/  USEL UR31, URZ, 0x1, UP1 ;  /* 0x00000001ff1f7887 */ /* 0x000fe40008800000 */
[----:B------:R-:W-:Y:S02]  /*3ad0*/  USEL UR18, UR18, URZ, UP1 ;  /* 0x000000ff12127287 */ /* 0x000fe40008800000 */
[----:B------:R-:W-:Y:S02]  /*3ae0*/  UIADD3 UR40, UPT, UPT, UR32, 0x4, URZ ;  /* 0x0000000420287890 */ /* 0x000fe4000fffe0ff */
[----:B------:R-:W-:Y:S01]  /*3af0*/  @UP0 ULEA UR30, UR18, UR7, 0x3 ;  /* 0x00000007121e0291 */ /* 0x000fe2000f8e18ff */
[----:B------:R-:W-:Y:S01]  /*3b00*/  LOP3.LUT R2, R2, UR31, RZ, 0x3c, !PT ;  /* 0x0000001f02027c12 */ /* 0x000fe2000f8e3cff */
[----:B------:R-:W-:Y:S02]  /*3b10*/  UIADD3 UR36, UPT, UPT, UR32, 0x6, URZ ;  /* 0x0000000620247890 */ /* 0x000fe4000fffe0ff */
[----:B------:R-:W-:Y:S01]  /*3b20*/  UIADD3 UR8, UPT, UPT, UR8, 0x40, URZ ;  /* 0x0000004008087890 */ /* 0x000fe2000fffe0ff */
[----:B-1----:R-:W-:Y:S01]  /*3b30*/  @P0 SHF.L.U32 R0, R2, 0x1f, RZ ;  /* 0x0000001f02000819 */ /* 0x002fe200000006ff */
[----:B------:R-:W-:Y:S02]  /*3b40*/  UIADD3 UR17, UPT, UPT, UR17, 0x1, URZ ;  /* 0x0000000111117890 */ /* 0x000fe4000fffe0ff */
[----:B------:R-:W-:Y:S01]  /*3b50*/  UIADD3 UR15, UPT, UPT, UR15, -0x1, URZ ;  /* 0xffffffff0f0f7890 */ /* 0x000fe2000fffe0ff */
[----:B------:R2:W3:Y:S01]  /*3b60*/  @P0 SYNCS.PHASECHK.TRANS64.TRYWAIT P2, [UR30], R0 ;  /* 0x00000000ff0005a7 */ /* 0x0004e2000804111e */
[----:B------:R-:W-:Y:S02]  /*3b70*/  ULEA UR30, UR46, UR13, 0xa ;  /* 0x0000000d2e1e7291 */ /* 0x000fe4000f8e50ff */
[----:B------:R-:W-:Y:S02]  /*3b80*/  UISETP.NE.AND UP0, UPT, UR17, UR16, UPT ;  /* 0x000000101100728c */ /* 0x000fe4000bf05270 */
[----:B------:R-:W-:Y:S02]  /*3b90*/  UIADD3 UR42, UPT, UPT, UR30, 0x2, URZ ;  /* 0x000000021e2a7890 */ /* 0x000fe4000fffe0ff */
[----:B------:R-:W-:Y:S02]  /*3ba0*/  UIADD3 UR38, UPT, UPT, UR30, 0x4, URZ ;  /* 0x000000041e267890 */ /* 0x000fe4000fffe0ff */
[----:B------:R-:W-:Y:S01]  /*3bb0*/  UIADD3 UR34, UPT, UPT, UR30, 0x6, URZ ;  /* 0x000000061e227890 */ /* 0x000fe2000fffe0ff */
[----:B------:R-:W-:Y:S01]  /*3bc0*/  UMOV UR33, 0x40004040 ;  /* 0x4000404000217882 */ /* 0x000fe20000000000 */
[----:B------:R-:W-:Y:S01]  /*3bd0*/  UMOV UR31, 0x40004040 ;  /* 0x40004040001f7882 */ /* 0x000fe20000000000 */
[----:B------:R-:W-:Y:S01]  /*3be0*/  UMOV UR45, 0x40004040 ;  /* 0x40004040002d7882 */ /* 0x000fe20000000000 */
[----:B------:R2:W-:Y:S01]  /*3bf0*/  UTCHMMA.2CTA gdesc[UR30], gdesc[UR32], tmem[UR10], tmem[UR28], idesc[UR29], UP3 ;  /* 0x00ff1c201e0075ea */ /* 0x0005e20009a0000a */
[----:B------:R-:W-:Y:S01]  /*3c00*/  UPLOP3.LUT UP3, UPT, UPT, UPT, UPT, 0x80, 0x8 ;  /* 0x000000000008789c */ /* 0x000fe20003f6f070 */
[----:B------:R-:W-:Y:S01]  /*3c10*/  UMOV UR43, 0x40004040 ;  /* 0x40004040002b7882 */ /* 0x000fe20000000000 */
[----:B------:R-:W-:Y:S01]  /*3c20*/  UMOV UR41, 0x40004040 ;  /* 0x4000404000297882 */ /* 0x000fe20000000000 */
[----:B------:R2:W-:Y:S01]  /*3c30*/  UTCHMMA.2CTA gdesc[UR42], gdesc[UR44], tmem[UR10], tmem[UR26], idesc[UR27], UPT ;  /* 0x00ff1a2c2a0075ea */ /* 0x0005e2000ba0000a */
[----:B------:R-:W-:Y:S01]  /*3c40*/  UMOV UR39, 0x40004040 ;  /* 0x4000404000277882 */ /* 0x000fe20000000000 */
[----:B------:R-:W-:Y:S01]  /*3c50*/  UMOV UR37, 0x40004040 ;  /* 0x4000404000257882 */ /* 0x000fe20000000000 */
[----:B------:R-:W-:Y:S01]  /*3c60*/  UMOV UR35, 0x40004040 ;  /* 0x4000404000237882 */ /* 0x000fe20000000000 */
[----:B------:R2:W-:Y:S01]  /*3c70*/  UTCHMMA.2CTA gdesc[UR38], gdesc[UR40], tmem[UR10], tmem[UR24], idesc[UR25], UPT ;  /* 0x00ff1828260075ea */ /* 0x0005e2000ba0000a */
[----:B------:R2:W-:Y:S01]  /*3c80*/  UTCHMMA.2CTA gdesc[UR34], gdesc[UR36], tmem[UR10], tmem[UR22], idesc[UR23], UPT ;  /* 0x00ff1624220075ea */ /* 0x0005e2000ba0000a */
[----:B------:R2:W-:Y:S01]  /*3c90*/  UTCBAR.2CTA.MULTICAST [UR8], URZ, UR12 ;  /* 0x000000ff080073e9 */ /* 0x0005e2000820080c */
[----:B------:R-:W-:Y:S01]  /*3ca0*/  UMOV UR46, UR18 ;  /* 0x00000012002e7c82 */ /* 0x000fe20008000000 */
[----:B------:R-:W-:Y:S05]  /*3cb0*/  BRA.U UP0, `(.L_x_77) ;  /* 0xfffffffd00507547 */ /* 0x000fea000b83ffff */
.L_x_74:
[----:B------:R-:W-:Y:S01]  /*3cc0*/  UIADD3 UR9, UPT, UPT, UR9, 0xf0, URZ ;  /* 0x000000f009097890 */ /* 0x000fe2000fffe0ff */
[----:B------:R-:W-:-:S08]  /*3cd0*/  UMOV UR17, UR16 ;  /* 0x0000001000117c82 */ /* 0x000fd00008000000 */
[----:B------:R4:W-:Y:S01]  /*3ce0*/  UTCBAR.2CTA.MULTICAST [UR9], URZ, UR11 ;  /* 0x000000ff090073e9 */ /* 0x0009e2000820080b */
[----:B------:R-:W-:Y:S02]  /*3cf0*/  NOP ;  /* 0x0000000000007918 */ /* 0x000fe40000000000 */
.L_x_72:
[----:B------:R-:W-:Y:S01]  /*3d00*/  UIADD3 UR19, UPT, UPT, UR19, 0x1, URZ ;  /* 0x0000000113137890 */ /* 0x000fe2000fffe0ff */
[----:B------:R-:W-:-:S03]  /*3d10*/  ISETP.NE.AND P0, PT, R8, 0x2, PT ;  /* 0x000000020800780c */ /* 0x000fc60003f05270 */
[----:B------:R-:W-:Y:S01]  /*3d20*/  UISETP.NE.AND UP0, UPT, UR19, 0x4, UPT ;  /* 0x000000041300788c */ /* 0x000fe2000bf05270 */
[----:B-12---:R-:W-:Y:S02]  /*3d30*/  SEL R0, RZ, 0x1, P0 ;  /* 0x00000001ff007807 */ /* 0x006fe40000000000 */
[----:B------:R-:W-:Y:S01]  /*3d40*/  SEL R8, R8, RZ, P0 ;  /* 0x000000ff08087207 */ /* 0x000fe20000000000 */
[----:B------:R-:W-:Y:S01]  /*3d50*/  USEL UR8, URZ, 0x1, UP0 ;  /* 0x00000001ff087887 */ /* 0x000fe20008000000 */
[----:B------:R-:W-:Y:S01]  /*3d60*/  LOP3.LUT R3, R3, R0, RZ, 0x3c, !PT ;  /* 0x0000000003037212 */ /* 0x000fe200078e3cff */
[----:B------:R-:W-:-:S04]  /*3d70*/  USEL UR19, UR19, URZ, UP0 ;  /* 0x000000ff13137287 */ /* 0x000fc80008000000 */
[----:B------:R-:W-:Y:S01]  /*3d80*/  LOP3.LUT R9, R9, UR8, RZ, 0x3c, !PT ;  /* 0x0000000809097c12 */ /* 0x000fe2000f8e3cff */
[----:B------:R-:W-:Y:S07]  /*3d90*/  @P1 BRA `(.L_x_78) ;  /* 0xfffffff800881947 */ /* 0x000fee000383ffff */
[----:B------:R-:W1:Y:S01]  /*3da0*/  S2UR UR6, SR_CgaCtaId ;  /* 0x00000000000679c3 */ /* 0x000e620000008800 */
[----:B------:R-:W-:Y:S01]  /*3db0*/  ELECT P0, URZ, PT ;  /* 0x0000000000ff782f */ /* 0x000fe20003800000 */
[----:B------:R-:W-:Y:S01]  /*3dc0*/  HFMA2 R0, -RZ, RZ, 0, 5.9604644775390625e-08 ;  /* 0x00000001ff007431 */ /* 0x000fe200000001ff */
[----:B------:R-:W-:-:S05]  /*3dd0*/  UMOV UR8, 0x40 ;  /* 0x0000004000087882 */ /* 0x000fca0000000000 */
[----:B------:R-:W-:Y:S01]  /*3de0*/  UVIRTCOUNT.DEALLOC.SMPOOL 0x80 ;  /* 0x000000800000784c */ /* 0x000fe20000000000 */
[----:B------:R-:W-:Y:S02]  /*3df0*/  UISETP.NE.AND UP0, UPT, UR5, URZ, UPT ;  /* 0x000000ff0500728c */ /* 0x000fe4000bf05270 */
[----:B-1----:R-:W-:-:S09]  /*3e00*/  ULEA UR6, UR6, UR8, 0x18 ;  /* 0x0000000806067291 */ /* 0x002fd2000f8ec0ff */
[----:B------:R1:W-:Y:S01]  /*3e10*/  @P0 STS.U8 [UR6+0x1c], R0 ;  /* 0x00001c00ff000988 */ /* 0x0003e20008000006 */
[----:B------:R-:W-:Y:S05]  /*3e20*/  BRA.U UP0, `(.L_x_79) ;  /* 0x0000000100a07547 */ /* 0x000fea000b800000 */
[----:B------:R-:W-:Y:S01]  /*3e30*/  UIADD3 UR5, UPT, UPT, UR7, 0x110, URZ ;  /* 0x0000011007057890 */ /* 0x000fe2000fffe0ff */
[----:B------:R-:W-:-:S03]  /*3e40*/  SHF.L.U32 R2, R9, 0x1f, RZ ;  /* 0x0000001f09027819 */ /* 0x000fc600000006ff */
[----:B------:R-:W-:-:S09]  /*3e50*/  ULEA UR8, UR19, UR5, 0x3 ;  /* 0x0000000513087291 */ /* 0x000fd2000f8e18ff */
[----:B------:R-:W2:Y:S02]  /*3e60*/  SYNCS.PHASECHK.TRANS64.TRYWAIT P0, [UR8], R2 ;  /* 0x00000002ff0075a7 */ /* 0x000ea40008001108 */
[----:B--2---:R-:W-:Y:S05]  /*3e70*/  @!P0 BRA `(.L_x_80) ;  /* 0x0000006c008c8947 */ /* 0x004fea0003800000 */
.L_x_264:
[----:B----4-:R-:W-:-:S04]  /*3e80*/  UIADD3 UR9, UPT, UPT, UR19, 0x1, URZ ;  /* 0x0000000113097890 */ /* 0x010fc8000fffe0ff */
        /* <DEDUP_REMOVED lines=8> */
.L_x_266:
        /* <DEDUP_REMOVED lines=9> */
.L_x_268:
[----:B------:R-:W-:-:S04]  /*3fa0*/  UIADD3 UR9, UPT, UPT, UR9, 0x1, URZ ;  /* 0x0000000109097890 */ /* 0x000fc8000fffe0ff */
[----:B------:R-:W-:-:S04]  /*3fb0*/  UISETP.NE.AND UP1, UPT, UR9, 0x4, UPT ;  /* 0x000000040900788c */ /* 0x000fc8000bf25270 */
[----:B------:R-:W-:Y:S02]  /*3fc0*/  USEL UR8, URZ, 0x1, UP1 ;  /* 0x00000001ff087887 */ /* 0x000fe40008800000 */
[----:B------:R-:W-:-:S04]  /*3fd0*/  USEL UR9, UR9, URZ, UP1 ;  /* 0x000000ff09097287 */ /* 0x000fc80008800000 */
[----:B------:R-:W-:Y:S01]  /*3fe0*/  ULEA UR9, UR9, UR5, 0x3 ;  /* 0x0000000509097291 */ /* 0x000fe2000f8e18ff */
[----:B------:R-:W-:-:S04]  /*3ff0*/  LOP3.LUT R2, R2, UR8, RZ, 0x3c, !PT ;  /* 0x0000000802027c12 */ /* 0x000fc8000f8e3cff */
[----:B------:R-:W-:Y:S01]  /*4000*/  SHF.L.U32 R2, R2, 0x1f, RZ ;  /* 0x0000001f02027819 */ /* 0x000fe200000006ff */
[----:B-1----:R-:W-:-:S04]  /*4010*/  IMAD.U32 R0, RZ, RZ, UR9 ;  /* 0x00000009ff007e24 */ /* 0x002fc8000f8e00ff */
[----:B------:R1:W2:Y:S03]  /*4020*/  SYNCS.PHASECHK.TRANS64.TRYWAIT P0, [R0+URZ], R2 ;  /* 0x00000002000075a7 */ /* 0x0002a600080011ff */
[----:B--2---:R-:W-:Y:S05]  /*4030*/  @!P0 NANOSLEEP.SYNCS 0x989680 ;  /* 0x009896800000895d */ /* 0x004fea0003900000 */
[----:B------:R-:W2:Y:S02]  /*4040*/  @!P0 SYNCS.PHASECHK.TRANS64 P0, [R0+URZ], R2 ;  /* 0x00000002000085a7 */ /* 0x000ea400080010ff */
[----:B--2---:R-:W-:Y:S05]  /*4050*/  @P0 BRA `(.L_x_83) ;  /* 0x0000000000200947 */ /* 0x004fea0003800000 */
.L_x_84:
[----:B--2---:R2:W4:Y:S02]  /*4060*/  SYNCS.PHASECHK.TRANS64.TRYWAIT P0, [R0+URZ], R2 ;  /* 0x00000002000075a7 */ /* 0x00452400080011ff */
[----:B----4-:R-:W-:Y:S05]  /*4070*/  @!P0 NANOSLEEP.SYNCS 0x989680 ;  /* 0x009896800000895d */ /* 0x010fea0003900000 */
[----:B------:R-:W4:Y:S02]  /*4080*/  @!P0 SYNCS.PHASECHK.TRANS64 P0, [R0+URZ], R2 ;  /* 0x00000002000085a7 */ /* 0x000f2400080010ff */
[----:B----4-:R-:W-:Y:S05]  /*4090*/  @!P0 BRA `(.L_x_84) ;  /* 0xfffffffc00f08947 */ /* 0x010fea000383ffff */
[----:B------:R-:W-:Y:S05]  /*40a0*/  BRA `(.L_x_83) ;  /* 0x00000000000c7947 */ /* 0x000fea0003800000 */
.L_x_79:
[----:B------:R-:W-:-:S04]  /*40b0*/  UIADD3 UR5, UPT, UPT, UR7, 0x150, URZ ;  /* 0x0000015007057890 */ /* 0x000fc8000fffe0ff */
[----:B------:R-:W-:-:S09]  /*40c0*/  UPRMT UR5, UR4, 0x654, UR5 ;  /* 0x0000065404057896 */ /* 0x000fd20008000005 */
[----:B------:R-:W-:Y:S03]  /*40d0*/  SYNCS.ARRIVE.TRANS64.RED.A1T0 RZ, [UR5], RZ ;  /* 0x000000ffffff79a7 */ /* 0x000fe60008100405 */
.L_x_83:
[----:B-12---:R-:W-:Y:S01]  /*40e0*/  SHF.L.U32 R2, RZ, 0x1f, RZ ;  /* 0x0000001fff027819 */ /* 0x006fe200000006ff */
[----:B------:R-:W-:Y:S01]  /*40f0*/  UIADD3 UR5, UPT, UPT, UR7, 0x150, URZ ;  /* 0x0000015007057890 */ /* 0x000fe2000fffe0ff */
[----:B------:R-:W-:Y:S02]  /*4100*/  PLOP3.LUT P0, PT, PT, PT, UP0, 0x80, 0x8 ;  /* 0x000000000008781c */ /* 0x000fe40003f0f008 */
[----:B------:R-:W1:Y:S02]  /*4110*/  SYNCS.PHASECHK.TRANS64.TRYWAIT P1, [UR7+0x150], R2 ;  /* 0x00015002ff0075a7 */ /* 0x000e640008021107 */
[----:B-1----:R-:W-:Y:S09]  /*4120*/  @!P1 BRA `(.L_x_85) ;  /* 0x0000006c00289947 */ /* 0x002ff20003800000 */
.L_x_270:
[----:B------:R-:W-:Y:S01]  /*4130*/  @!UP0 UPRMT UR5, UR4, 0x654, UR5 ;  /* 0x0000065404058896 */ /* 0x000fe20008000005 */
[----:B------:R-:W-:Y:S02]  /*4140*/  UMOV UR8, 0xffff ;  /* 0x0000ffff00087882 */ /* 0x000fe40000000000 */
[----:B------:R-:W-:-:S06]  /*4150*/  UMOV UR4, 0x1 ;  /* 0x0000000100047882 */ /* 0x000fcc0000000000 */
[----:B------:R-:W-:Y:S01]  /*4160*/  @!P0 SYNCS.ARRIVE.TRANS64.RED.A1T0 RZ, [UR5], RZ ;  /* 0x000000ffffff89a7 */ /* 0x000fe20008100405 */
[----:B------:R-:W-:Y:S01]  /*4170*/  NOP ;  /* 0x0000000000007918 */ /* 0x000fe20000000000 */
[----:B-1----:R-:W1:Y:S01]  /*4180*/  LDS R0, [UR6+0x14] ;  /* 0x00001406ff007984 */ /* 0x002e620008000800 */
[----:B------:R-:W-:-:S04]  /*4190*/  ULOP3.LUT UR5, UR21, 0xffff, URZ, 0xc0, !UPT ;  /* 0x0000ffff15057892 */ /* 0x000fc8000f8ec0ff */
[----:B------:R-:W-:-:S04]  /*41a0*/  USHF.R.U32.HI UR5, URZ, 0x5, UR5 ;  /* 0x00000005ff057899 */ /* 0x000fc80008011605 */
[----:B------:R-:W-:Y:S02]  /*41b0*/  USHF.L.U32 UR8, UR8, UR5, URZ ;  /* 0x0000000508087299 */ /* 0x000fe400080006ff */
[----:B------:R-:W-:-:S04]  /*41c0*/  USHF.L.U32 UR4, UR4, UR5, URZ ;  /* 0x0000000504047299 */ /* 0x000fc800080006ff */
[----:B-1----:R-:W-:-:S04]  /*41d0*/  LOP3.LUT R0, R0, UR8, RZ, 0xc0, !PT ;  /* 0x0000000800007c12 */ /* 0x002fc8000f8ec0ff */
[----:B------:R-:W-:-:S13]  /*41e0*/  ISETP.NE.AND P0, PT, R0, UR8, PT ;  /* 0x0000000800007c0c */ /* 0x000fda000bf05270 */
[----:B------:R-:W-:Y:S05]  /*41f0*/  @P0 BRA `(.L_x_86) ;  /* 0x0000000000580947 */ /* 0x000fea0003800000 */
[----:B------:R-:W1:Y:S02]  /*4200*/  LDS R0, [UR6+0x18] ;  /* 0x00001806ff007984 */ /* 0x000e640008000800 */
[----:B-1----:R-:W-:-:S04]  /*4210*/  LOP3.LUT R0, R0, UR4, RZ, 0xc0, !PT ;  /* 0x0000000400007c12 */ /* 0x002fc8000f8ec0ff */
[----:B------:R-:W-:-:S13]  /*4220*/  ISETP.NE.AND P0, PT, R0, UR4, PT ;  /* 0x0000000400007c0c */ /* 0x000fda000bf05270 */
[----:B------:R-:W-:Y:S05]  /*4230*/  @P0 BRA `(.L_x_87) ;  /* 0x00000000003c0947 */ /* 0x000fea0003800000 */
[----:B------:R-:W1:Y:S01]  /*4240*/  S2R R2, SR_LANEID ;  /* 0x0000000000027919 */ /* 0x000e620000000000 */
[----:B------:R-:W-:Y:S01]  /*4250*/  ULOP3.LUT UR8, URZ, UR8, URZ, 0x33, !UPT ;  /* 0x00000008ff087292 */ /* 0x000fe2000f8e33ff */
[----:B------:R-:W-:Y:S02]  /*4260*/  VOTEU.ANY UR7, UPT, PT ;  /* 0x0000000000077886 */ /* 0x000fe400038e0100 */
[----:B------:R-:W-:-:S03]  /*4270*/  UFLO.U32 UR7, UR7 ;  /* 0x00000007000772bd */ /* 0x000fc600080e0000 */
[----:B------:R-:W-:-:S04]  /*4280*/  IMAD.U32 R0, RZ, RZ, UR8 ;  /* 0x00000008ff007e24 */ /* 0x000fc8000f8e00ff */
[----:B------:R2:W3:Y:S02]  /*4290*/  REDUX UR5, R0 ;  /* 0x00000000000573c4 */ /* 0x0004e40000000000 */
[----:B------:R1:W-:Y:S02]  /*42a0*/  UTCATOMSWS.AND URZ, UR8 ;  /* 0x0000000800ff79e3 */ /* 0x0003e40008000000 */
[----:B-1----:R-:W-:Y:S02]  /*42b0*/  ISETP.EQ.U32.AND P0, PT, R2, UR7, PT ;  /* 0x0000000702007c0c */ /* 0x002fe4000bf02070 */
[----:B--2---:R-:W-:Y:S02]  /*42c0*/  LOP3.LUT R0, RZ, UR4, RZ, 0x33, !PT ;  /* 0x00000004ff007c12 */ /* 0x004fe4000f8e33ff */
[----:B---3--:R-:W-:Y:S02]  /*42d0*/  MOV R2, UR5 ;  /* 0x0000000500027c02 */ /* 0x008fe40008000f00 */
[----:B------:R-:W1:Y:S07]  /*42e0*/  REDUX UR4, R0 ;  /* 0x00000000000473c4 */ /* 0x000e6e0000000000 */
[----:B------:R2:W-:Y:S01]  /*42f0*/  @P0 ATOMS.AND RZ, [UR6+0x14], R2 ;  /* 0x00001402ffff098c */ /* 0x0005e2000a800006 */
[----:B-1----:R-:W-:-:S05]  /*4300*/  IMAD.U32 R0, RZ, RZ, UR4 ;  /* 0x00000004ff007e24 */ /* 0x002fca000f8e00ff */
[----:B------:R2:W-:Y:S01]  /*4310*/  @P0 ATOMS.AND RZ, [UR6+0x18], R0 ;  /* 0x00001800ffff098c */ /* 0x0005e2000a800006 */
[----:B------:R-:W-:Y:S05]  /*4320*/  BRA `(.L_x_88) ;  /* 0x0000000000147947 */ /* 0x000fea0003800000 */
.L_x_87:
[----:B------:R-:W-:Y:S02]  /*4330*/  MOV R2, 0x4350 ;  /* 0x0000435000027802 */ /* 0x000fe40000000f00 */
[----:B---345:R-:W-:Y:S05]  /*4340*/  CALL.REL.NOINC `($__internal_0_$__cuda_sm10x_tcgen05_guardrail_trap_col_being_dealloced_not_returned_by_alloc) ;  /* 0x0000006c00c87944 */ /* 0x038fea0003c00000 */
[----:B------:R-:W-:Y:S05]  /*4350*/  BRA `(.L_x_88) ;  /* 0x0000000000087947 */ /* 0x000fea0003800000 */
.L_x_86:
[----:B------:R-:W-:Y:S02]  /*4360*/  MOV R2, 0x4380 ;  /* 0x0000438000027802 */ /* 0x000fe40000000f00 */
[----:B---345:R-:W-:Y:S05]  /*4370*/  CALL.REL.NOINC `($__internal_2_$__cuda_sm10x_tcgen05_guardrail_trap_unallocated_columns_being_dealloced) ;  /* 0x0000006c00d47944 */ /* 0x038fea0003c00000 */
.L_x_88:
[----:B------:R-:W-:Y:S01]  /*4380*/  NOP ;  /* 0x0000000000007918 */ /* 0x000fe20000000000 */
[----:B----4-:R-:W-:Y:S05]  /*4390*/  EXIT ;  /* 0x000000000000794d */ /* 0x010fea0003800000 */
.L_x_59:
[----:B------:R-:W-:-:S09]  /*43a0*/  UISETP.NE.OR UP5, UPT, UR10, 0x3, UP5 ;  /* 0x000000030a00788c */ /* 0x000fd2000afa5670 */
[----:B------:R-:W-:Y:S05]  /*43b0*/  BRA.U UP5, `(.L_x_89) ;  /* 0x0000001105087547 */ /* 0x000fea000b800000 */
[----:B------:R-:W1:Y:S01]  /*43c0*/  LDC R0, c[0x0][0xb30] ;  /* 0x0002cc00ff007b82 */ /* 0x000e620000000800 */
[----:B------:R-:W2:Y:S01]  /*43d0*/  LDCU.64 UR8, c[0x0][0x888] ;  /* 0x00011100ff0877ac */ /* 0x000ea20008000a00 */
[----:B------:R-:W-:Y:S02]  /*43e0*/  HFMA2 R27, -RZ, RZ, 0, 0 ;  /* 0x00000000ff1b7431 */ /* 0x000fe400000001ff */
[----:B------:R-:W-:Y:S01]  /*43f0*/  IMAD.MOV.U32 R29, RZ, RZ, 0x1 ;  /* 0x00000001ff1d7424 */ /* 0x000fe200078e00ff */
[----:B------:R-:W-:Y:S01]  /*4400*/  MOV R25, 0x2000 ;  /* 0x0000200000197802 */ /* 0x000fe20000000f00 */
[----:B------:R-:W3:Y:S01]  /*4410*/  LDCU.64 UR4, c[0x0][0x890] ;  /* 0x00011200ff0477ac */ /* 0x000ee20008000a00 */
[----:B------:R-:W-:Y:S01]  /*4420*/  IMAD.MOV.U32 R28, RZ, RZ, RZ ;  /* 0x000000ffff1c7224 */ /* 0x000fe200078e00ff */
[----:B------:R-:W4:Y:S01]  /*4430*/  LDC R24, c[0x0][0x370] ;  /* 0x0000dc00ff187b82 */ /* 0x000f220000000800 */
[----:B------:R-:W-:Y:S01]  /*4440*/  UMOV UR7, 0x400 ;  /* 0x0000040000077882 */ /* 0x000fe20000000000 */
[----:B------:R-:W-:-:S02]  /*4450*/  UPLOP3.LUT UP1, UPT, UPT, UPT, UPT, 0x40, 0x4 ;  /* 0x000000000004789c */ /* 0x000fc40003f2e870 */
[----:B------:R-:W-:-:S04]  /*4460*/  ULEA UR7, UR37, UR7, 0x18 ;  /* 0x0000000725077291 */ /* 0x000fc8000f8ec0ff */
[----:B------:R-:W4:Y:S01]  /*4470*/  LDC R3, c[0x0][0xb0c] ;  /* 0x0002c300ff037b82 */ /* 0x000f220000000800 */
[----:B------:R-:W-:Y:S02]  /*4480*/  UIADD3 UR13, UPT, UPT, UR7, 0x98, URZ ;  /* 0x00000098070d7890 */ /* 0x000fe4000fffe0ff */
[----:B--2---:R-:W-:Y:S02]  /*4490*/  UISETP.NE.U32.AND UP2, UPT, UR8, URZ, UPT ;  /* 0x000000ff0800728c */ /* 0x004fe4000bf45070 */
[----:B------:R-:W-:Y:S02]  /*44a0*/  UIADD3 UR33, UPT, UPT, UR7, 0x80, URZ ;  /* 0x0000008007217890 */ /* 0x000fe4000fffe0ff */
[----:B---3--:R-:W-:Y:S01]  /*44b0*/  UISETP.NE.U32.AND UP3, UPT, UR4, URZ, UPT ;  /* 0x000000ff0400728c */ /* 0x008fe2000bf65070 */
[----:B------:R-:W2:Y:S01]  /*44c0*/  LDC R20, c[0x0][0xb20] ;  /* 0x0002c800ff147b82 */ /* 0x000ea20000000800 */
[----:B-1----:R-:W-:Y:S01]  /*44d0*/  ISETP.NE.AND P1, PT, R0, 0x1, PT ;  /* 0x000000010000780c */ /* 0x002fe20003f25270 */
[----:B------:R-:W-:-:S02]  /*44e0*/  UISETP.NE.AND.EX UP2, UPT, UR9, URZ, UPT, UP2 ;  /* 0x000000ff0900728c */ /* 0x000fc4000bf45320 */
[----:B------:R-:W-:Y:S02]  /*44f0*/  UIADD3 UR25, UPT, UPT, UR7, 0x88, URZ ;  /* 0x0000008807197890 */ /* 0x000fe4000fffe0ff */
[----:B------:R-:W-:Y:S02]  /*4500*/  UIADD3 UR17, UPT, UPT, UR7, 0x90, URZ ;  /* 0x0000009007117890 */ /* 0x000fe4000fffe0ff */
[----:B------:R-:W1:Y:S01]  /*4510*/  LDC.64 R30, c[0x0][0x348] ;  /* 0x0000d200ff1e7b82 */ /* 0x000e620000000a00 */
[----:B------:R-:W-:Y:S02]  /*4520*/  UPRMT UR13, UR37, 0x654, UR13 ;  /* 0x00000654250d7896 */ /* 0x000fe4000800000d */
[----:B------:R-:W-:-:S05]  /*4530*/  UISETP.NE.AND.EX UP3, UPT, UR5, URZ, UPT, UP3 ;  /* 0x000000ff0500728c */ /* 0x000fca000bf65330 */
[----:B------:R-:W3:Y:S08]  /*4540*/  LDC.64 R14, c[0x0][0xb10] ;  /* 0x0002c400ff0e7b82 */ /* 0x000ef00000000a00 */
[----:B------:R-:W1:Y:S08]  /*4550*/  LDC.64 R6, c[0x0][0xb18] ;  /* 0x0002c600ff067b82 */ /* 0x000e700000000a00 */
[----:B------:R-:W1:Y:S08]  /*4560*/  LDC.64 R4, c[0x0][0xb28] ;  /* 0x0002ca00ff047b82 */ /* 0x000e700000000a00 */
[----:B--2-4-:R-:W1:Y:S02]  /*4570*/  LDC R21, c[0x0][0x374] ;  /* 0x0000dd00ff157b82 */ /* 0x014e640000000800 */
.L_x_100:
[C---:B------:R-:W-:Y:S02]  /*4580*/  LEA R0, R28.reuse, UR7, 0x3 ;  /* 0x000000071c007c11 */ /* 0x040fe4000f8e18ff */
[----:B------:R-:W-:Y:S02]  /*4590*/  SHF.L.U32 R2, R27, 0x1f, RZ ;  /* 0x0000001f1b027819 */ /* 0x000fe400000006ff */
[----:B------:R-:W-:Y:S02]  /*45a0*/  LEA R16, R28, UR7, 0x4 ;  /* 0x000000071c107c11 */ /* 0x000fe4000f8e20ff */
[----:B--2---:R-:W2:Y:S02]  /*45b0*/  SYNCS.PHASECHK.TRANS64.TRYWAIT P0, [R0+URZ+0xd0], R2 ;  /* 0x0000d002000075a7 */ /* 0x004ea400080011ff */
[----:B--2---:R-:W-:Y:S05]  /*45c0*/  @!P0 BRA `(.L_x_90) ;  /* 0x0000006800188947 */ /* 0x004fea0003800000 */
.L_x_271:
[----:B------:R-:W-:Y:S01]  /*45d0*/  ISETP.GE.AND P0, PT, R36, 0x1, PT ;  /* 0x000000012400780c */ /* 0x000fe20003f06270 */
[----:B------:R-:W4:Y:S01]  /*45e0*/  LDS.128 R16, [R16+0x160] ;  /* 0x0001600010107984 */ /* 0x000f220000000c00 */
[----:B--2---:R-:W-:Y:S01]  /*45f0*/  VIADD R0, R0, 0xe0 ;  /* 0x000000e000007836 */ /* 0x004fe20000000000 */
[----:B------:R-:W-:Y:S01]  /*4600*/  @!PT LDS RZ, [RZ] ;  /* 0x00000000fffff984 */ /* 0x000fe20000000800 */
[----:B------:R-:W-:Y:S01]  /*4610*/  @!PT LDS RZ, [RZ] ;  /* 0x00000000fffff984 */ /* 0x000fe20000000800 */
[----:B------:R-:W-:Y:S01]  /*4620*/  @!PT LDS RZ, [RZ] ;  /* 0x00000000fffff984 */ /* 0x000fe20000000800 */
[----:B------:R-:W-:Y:S01]  /*4630*/  @!PT LDS RZ, [RZ] ;  /* 0x00000000fffff984 */ /* 0x000fe20000000800 */
[----:B------:R2:W-:Y:S06]  /*4640*/  MEMBAR.ALL.CTA ;  /* 0x0000000000007992 */ /* 0x0005ec0000008000 */
[----:B--2---:R-:W2:Y:S01]  /*4650*/  FENCE.VIEW.ASYNC.S ;  /* 0x00000000000073c6 */ /* 0x004ea20000000000 */
[----:B------:R-:W-:Y:S04]  /*4660*/  PRMT R0, RZ, 0x654, R0 ;  /* 0x00000654ff007816 */ /* 0x000fe80000000000 */
[----:B--2---:R2:W-:Y:S01]  /*4670*/  SYNCS.ARRIVE.TRANS64.RED.A1T0 RZ, [R0+URZ], RZ ;  /* 0x000000ff00ff79a7 */ /* 0x0045e200081004ff */
[----:B----4-:R-:W-:Y:S11]  /*4680*/  LOP3.LUT P3, RZ, R18, 0x1, RZ, 0xc0, !PT ;  /* 0x0000000112ff7812 */ /* 0x010ff6000786c0ff */
[----:B------:R-:W-:Y:S02]  /*4690*/  @!UPT UIADD3 URZ, UPT, UPT, URZ, URZ, URZ ;  /* 0x000000fffffff290 */ /* 0x000fe4000fffe0ff */
[----:B------:R-:W-:Y:S02]  /*46a0*/  @P3 MOV R11, R16 ;  /* 0x00000010000b3202 */ /* 0x000fe40000000f00 */
[----:B------:R-:W-:Y:S01]  /*46b0*/  @P3 LOP3.LUT R10, R17, 0xffff, RZ, 0xc0, !PT ;  /* 0x0000ffff110a3812 */ /* 0x000fe200078ec0ff */
[----:B--2---:R-:W-:Y:S06]  /*46c0*/  @!P0 BRA `(.L_x_91) ;  /* 0x0000000000a48947 */ /* 0x004fec0003800000 */
[-C--:B-1----:R-:W-:Y:S01]  /*46d0*/  IMAD.HI.U32 R0, R21, R7.reuse, RZ ;  /* 0x0000000715007227 */ /* 0x082fe200078e00ff */
[----:B------:R-:W-:Y:S02]  /*46e0*/  ISETP.NE.AND P0, PT, R6, 0x1, PT ;  /* 0x000000010600780c */ /* 0x000fe40003f05270 */
[----:B------:R-:W-:Y:S01]  /*46f0*/  ISETP.NE.AND P2, PT, R36, 0x1, PT ;  /* 0x000000012400780c */ /* 0x000fe20003f45270 */
[----:B---3--:R-:W-:Y:S01]  /*4700*/  IMAD.HI.U32 R9, R24, R14, RZ ;  /* 0x0000000e18097227 */ /* 0x008fe200078e00ff */
[----:B------:R-:W-:Y:S02]  /*4710*/  SHF.R.U32.HI R0, RZ, R20, R0 ;  /* 0x00000014ff007219 */ /* 0x000fe40000011600 */
[----:B------:R-:W-:Y:S01]  /*4720*/  ISETP.NE.AND P4, PT, R3, 0x1, PT ;  /* 0x000000010300780c */ /* 0x000fe20003f85270 */
[----:B------:R-:W-:Y:S01]  /*4730*/  IMAD.HI.U32 R13, R10, R7, RZ ;  /* 0x000000070a0d7227 */ /* 0x000fe200078e00ff */
[----:B------:R-:W-:Y:S02]  /*4740*/  SHF.R.U32.HI R9, RZ, R15, R9 ;  /* 0x0000000fff097219 */ /* 0x000fe40000011609 */
[----:B------:R-:W-:Y:S01]  /*4750*/  SEL R0, R21, R0, !P0 ;  /* 0x0000000015007207 */ /* 0x000fe20004000000 */
[----:B------:R-:W-:Y:S01]  /*4760*/  IMAD.HI.U32 R12, R11, R14, RZ ;  /* 0x0000000e0b0c7227 */ /* 0x000fe200078e00ff */
[----:B------:R-:W-:Y:S03]  /*4770*/  SEL R9, R24, R9, !P4 ;  /* 0x0000000918097207 */ /* 0x000fe60006000000 */
[-C--:B------:R-:W-:Y:S01]  /*4780*/  IMAD.HI.U32 R8, R0, R4.reuse, RZ ;  /* 0x0000000400087227 */ /* 0x080fe200078e00ff */
[----:B------:R-:W-:Y:S03]  /*4790*/  SHF.R.U32.HI R12, RZ, R15, R12 ;  /* 0x0000000fff0c7219 */ /* 0x000fe6000001160c */
[----:B------:R-:W-:Y:S01]  /*47a0*/  IMAD.HI.U32 R2, R9, R4, RZ ;  /* 0x0000000409027227 */ /* 0x000fe200078e00ff */
[-C--:B------:R-:W-:Y:S02]  /*47b0*/  @P2 SHF.R.U32.HI R0, RZ, R5.reuse, R8 ;  /* 0x00000005ff002219 */ /* 0x080fe40000011608 */
[----:B------:R-:W-:Y:S02]  /*47c0*/  SHF.R.U32.HI R8, RZ, R20, R13 ;  /* 0x00000014ff087219 */ /* 0x000fe4000001160d */
[----:B------:R-:W-:Y:S01]  /*47d0*/  @P2 SHF.R.U32.HI R9, RZ, R5, R2 ;  /* 0x00000005ff092219 */ /* 0x000fe20000011602 */
[----:B------:R-:W-:Y:S01]  /*47e0*/  IMAD R0, R36, R0, RZ ;  /* 0x0000000024007224 */ /* 0x000fe200078e02ff */
[----:B------:R-:W-:Y:S02]  /*47f0*/  SEL R8, R10, R8, !P0 ;  /* 0x000000080a087207 */ /* 0x000fe40004000000 */
[----:B------:R-:W-:Y:S01]  /*4800*/  SEL R2, R11, R12, !P4 ;  /* 0x0000000c0b027207 */ /* 0x000fe20006000000 */
[----:B------:R-:W-:Y:S01]  /*4810*/  IMAD R12, R36, R9, RZ ;  /* 0x00000009240c7224 */ /* 0x000fe200078e02ff */
[C---:B------:R-:W-:Y:S01]  /*4820*/  ISETP.GE.AND P0, PT, R8.reuse, R0, PT ;  /* 0x000000000800720c */ /* 0x040fe20003f06270 */
[----:B------:R-:W-:Y:S03]  /*4830*/  IMAD.HI.U32 R0, R8, R4, RZ ;  /* 0x0000000408007227 */ /* 0x000fe600078e00ff */
[----:B------:R-:W-:Y:S02]  /*4840*/  ISETP.GE.OR P0, PT, R2, R12, P0 ;  /* 0x0000000c0200720c */ /* 0x000fe40000706670 */
[-C--:B------:R-:W-:Y:S04]  /*4850*/  SHF.R.U32.HI R0, RZ, R5.reuse, R0 ;  /* 0x00000005ff007219 */ /* 0x080fe80000011600 */
[----:B------:R-:W-:Y:S05]  /*4860*/  SEL R13, R8, R0, !P2 ;  /* 0x00000000080d7207 */ /* 0x000fea0005000000 */
[----:B------:R-:W-:Y:S02]  /*4870*/  IMAD.MOV R12, RZ, RZ, -R13 ;  /* 0x000000ffff0c7224 */ /* 0x000fe400078e0a0d */
[----:B------:R-:W-:Y:S04]  /*4880*/  @!P0 IMAD.HI.U32 R0, R2, R4, RZ ;  /* 0x0000000402008227 */ /* 0x000fe800078e00ff */
[----:B------:R-:W-:Y:S01]  /*4890*/  IMAD R12, R36, R12, R8 ;  /* 0x0000000c240c7224 */ /* 0x000fe200078e0208 */
[----:B------:R-:W-:Y:S04]  /*48a0*/  @!P0 SHF.R.U32.HI R0, RZ, R5, R0 ;  /* 0x00000005ff008219 */ /* 0x000fe80000011600 */
[----:B------:R-:W-:Y:S04]  /*48b0*/  @!P0 SEL R0, R2, R0, !P2 ;  /* 0x0000000002008207 */ /* 0x000fe80005000000 */
[----:B------:R-:W-:Y:S01]  /*48c0*/  @!P0 IADD3 R13, PT, PT, R13, -R0, RZ ;  /* 0x800000000d0d8210 */ /* 0x000fe20007ffe0ff */
[----:B------:R-:W-:Y:S01]  /*48d0*/  @!P0 IMAD R0, R9, R12, R0 ;  /* 0x0000000c09008224 */ /* 0x000fe200078e0200 */
[----:B------:R-:W-:Y:S01]  /*48e0*/  IADD3 R9, PT, PT, -R8, RZ, RZ ;  /* 0x000000ff08097210 */ /* 0x000fe20007ffe1ff */
[--C-:B------:R-:W-:Y:S02]  /*48f0*/  IMAD.MOV R12, RZ, RZ, -R2.reuse ;  /* 0x000000ffff0c7224 */ /* 0x100fe400078e0a02 */
[----:B------:R-:W-:Y:S02]  /*4900*/  @!P0 IMAD R8, R13, R36, R2 ;  /* 0x000000240d088224 */ /* 0x000fe400078e0202 */
[----:B------:R-:W-:Y:S02]  /*4910*/  @!P0 IMAD.MOV.U32 R2, RZ, RZ, R0 ;  /* 0x000000ffff028224 */ /* 0x000fe400078e0000 */
[----:B------:R-:W-:Y:S02]  /*4920*/  IMAD R11, R3, R12, R11 ;  /* 0x0000000c030b7224 */ /* 0x000fe400078e020b */
[----:B------:R-:W-:Y:S02]  /*4930*/  IMAD R10, R6, R9, R10 ;  /* 0x00000009060a7224 */ /* 0x000fe400078e020a */
[----:B------:R-:W-:Y:S02]  /*4940*/  IMAD R11, R2, R3, R11 ;  /* 0x00000003020b7224 */ /* 0x000fe400078e020b */
[----:B------:R-:W-:Y:S02]  /*4950*/  IMAD R10, R8, R6, R10 ;  /* 0x00000006080a7224 */ /* 0x000fe400078e020a */
.L_x_91:
[----:B------:R-:W-:Y:S05]  /*4960*/  BRA.U UP1, `(.L_x_92) ;  /* 0x0000000101107547 */ /* 0x000fea000b800000 */
[----:B------:R-:W-:Y:S04]  /*4970*/  MOV R2, UR6 ;  /* 0x0000000600027c02 */ /* 0x000fe80008000f00 */
[----:B------:R-:W-:Y:S04]  /*4980*/  SHF.L.U32 R2, R2, 0x1f, RZ ;  /* 0x0000001f02027819 */ /* 0x000fe800000006ff */
[----:B------:R-:W2:Y:S02]  /*4990*/  SYNCS.PHASECHK.TRANS64.TRYWAIT P0, [UR7+0xc8], R2 ;  /* 0x0000c802ff0075a7 */ /* 0x000ea40008001107 */
[----:B--2---:R-:W-:Y:S05]  /*49a0*/  @!P0 BRA `(.L_x_93) ;  /* 0x0000006400348947 */ /* 0x004fea0003800000 */
.L_x_92:
[----:B------:R-:W-:Y:S02]  /*49b0*/  R2UR UR35, R22 ;  /* 0x00000000162372ca */ /* 0x000fe400000e0000 */
[----:B------:R-:W-:Y:S02]  /*49c0*/  R2UR UR34, R23 ;  /* 0x00000000172272ca */ /* 0x000fe400000e0000 */
[----:B------:R-:W-:Y:S02]  /*49d0*/  ISETP.NE.U32.AND P2, PT, RZ, UR4, PT ;  /* 0x00000004ff007c0c */ /* 0x000fe4000bf45070 */
[----:B------:R-:W-:Y:S02]  /*49e0*/  SHF.L.U32 R22, R29, 0x1f, RZ ;  /* 0x0000001f1d167819 */ /* 0x000fe400000006ff */
[----:B------:R-:W-:Y:S05]  /*49f0*/  ISETP.NE.AND.EX P2, PT, RZ, UR5, PT, P2 ;  /* 0x00000005ff007c0c */ /* 0x000fea000bf45320 */
[----:B------:R-:W-:Y:S02]  /*4a00*/  USHF.L.U32 UR35, UR35, 0x7, URZ ;  /* 0x0000000723237899 */ /* 0x000fe400080006ff */
[----:B------:R-:W-:Y:S01]  /*4a10*/  USHF.L.U32 UR34, UR34, 0x7, URZ ;  /* 0x0000000722227899 */ /* 0x000fe200080006ff */
[----:B------:R-:W-:Y:S11]  /*4a20*/  BRA.U !UP3, `(.L_x_94) ;  /* 0x000000010b347547 */ /* 0x000ff6000b800000 */
[----:B------:R-:W-:Y:S01]  /*4a30*/  UPLOP3.LUT UP0, UPT, UPT, UPT, UP2, 0x80, 0x8 ;  /* 0x000000000008789c */ /* 0x000fe20003f0f020 */
[----:B--2---:R-:W-:Y:S02]  /*4a40*/  HFMA2 R0, -RZ, RZ, 0, 5.9604644775390625e-08 ;  /* 0x00000001ff007431 */ /* 0x004fe400000001ff */
[----:B------:R-:W-:Y:S03]  /*4a50*/  IMAD.MOV.U32 R101, RZ, RZ, 0x1 ;  /* 0x00000001ff657424 */ /* 0x000fe600078e00ff */
[----:B------:R-:W-:Y:S05]  /*4a60*/  PLOP3.LUT P0, PT, PT, PT, UP0, 0x80, 0x8 ;  /* 0x000000000008781c */ /* 0x000fea0003f0f008 */
[----:B------:R-:W2:Y:S01]  /*4a70*/  @UP0 LDCU.64 UR10, c[0x0][0x888] ;  /* 0x00011100ff0a07ac */ /* 0x000ea20008000a00 */
[----:B------:R-:W-:Y:S07]  /*4a80*/  @UP0 UIMAD UR8, UR36, UR4, URZ ;  /* 0x00000004240802a4 */ /* 0x000fee000f8e02ff */
[----:B------:R-:W-:Y:S01]  /*4a90*/  @!P0 PRMT R101, R0, 0x7610, R101 ;  /* 0x0000761000658816 */ /* 0x000fe20000000065 */
[----:B--2---:R-:W-:Y:S03]  /*4aa0*/  @UP0 UIMAD.WIDE UR10, UR8, 0x4, UR10 ;  /* 0x00000004080a08a5 */ /* 0x004fe6000f8e020a */
[----:B------:R-:W2:Y:S03]  /*4ab0*/  @!UP0 LDCU UR8, c[0x0][0x880] ;  /* 0x00011000ff0887ac */ /* 0x000ea60008000800 */
[----:B------:R-:W-:Y:S01]  /*4ac0*/  IMAD.U32 R8, RZ, RZ, UR10 ;  /* 0x0000000aff087e24 */ /* 0x000fe2000f8e00ff */
[----:B------:R-:W-:Y:S05]  /*4ad0*/  MOV R9, UR11 ;  /* 0x0000000b00097c02 */ /* 0x000fea0008000f00 */
[----:B-----5:R4:W5:Y:S02]  /*4ae0*/  @P0 LDG.E R63, desc[UR38][R8.64] ;  /* 0x00000026083f0981 */ /* 0x020964000c1e1900 */
[----:B--2-4-:R-:W-:Y:S07]  /*4af0*/  @!P0 IMAD.U32 R63, RZ, RZ, UR8 ;  /* 0x00000008ff3f8e24 */ /* 0x014fee000f8e00ff */
.L_x_94:
[----:B-----5:R-:W-:Y:S01]  /*4b00*/  @!P2 FSETP.EQ.AND P0, PT, R63, RZ, PT ;  /* 0x000000ff3f00a20b */ /* 0x020fe20003f02000 */
[----:B------:R-:W-:Y:S01]  /*4b10*/  @!UPT UIADD3 URZ, UPT, UPT, URZ, URZ, URZ ;  /* 0x000000fffffff290 */ /* 0x000fe2000fffe0ff */
[----:B------:R-:W-:Y:S11]  /*4b20*/  @!P2 BRA `(.L_x_95) ;  /* 0x000000000014a947 */ /* 0x000ff60003800000 */
[----:B------:R-:W-:Y:S02]  /*4b30*/  LOP3.LUT P2, RZ, R101, 0xff, RZ, 0xc0, !PT ;  /* 0x000000ff65ff7812 */ /* 0x000fe4000784c0ff */
[----:B------:R-:W-:Y:S04]  /*4b40*/  PLOP3.LUT P0, PT, PT, PT, UP0, 0x80, 0x8 ;  /* 0x000000000008781c */ /* 0x000fe80003f0f008 */
[----:B------:R-:W-:Y:S07]  /*4b50*/  PLOP3.LUT P0, PT, P0, PT, PT, 0x8, 0x80 ;  /* 0x000000000080781c */ /* 0x000fee000070e170 */
[----:B------:R-:W-:Y:S11]  /*4b60*/  @P2 FSETP.EQ.AND P0, PT, R63, RZ, PT ;  /* 0x000000ff3f00220b */ /* 0x000ff60003f02000 */
[----:B------:R-:W-:Y:S02]  /*4b70*/  @!UPT UIADD3 URZ, UPT, UPT, URZ, URZ, URZ ;  /* 0x000000fffffff290 */ /* 0x000fe4000fffe0ff */
.L_x_95:
[----:B------:R-:W4:Y:S01]  /*4b80*/  SYNCS.PHASECHK.TRANS64.TRYWAIT P2, [UR7+0xa0], R22 ;  /* 0x0000a016ff0075a7 */ /* 0x000f220008041107 */
[----:B------:R-:W-:Y:S04]  /*4b90*/  ELECT P4, URZ, PT ;  /* 0x0000000000ff782f */ /* 0x000fe80003880000 */
[----:B------:R-:W-:Y:S11]  /*4ba0*/  PLOP3.LUT P4, PT, P0, P4, PT, 0xf2, 0x2f ;  /* 0x00000000002f781c */ /* 0x000ff60000789e72 */
[----:B------:R-:W-:Y:S02]  /*4bb0*/  @!UPT UIADD3 URZ, UPT, UPT, URZ, URZ, URZ ;  /* 0x000000fffffff290 */ /* 0x000fe4000fffe0ff */
[----:B-1----:R-:W-:Y:S05]  /*4bc0*/  @!P4 IADD3 R8, P0, PT, R30, 0x580, RZ ;  /* 0x000005801e08c810 */ /* 0x002fea0007f1e0ff */
[----:B--2---:R-:W-:Y:S01]  /*4bd0*/  @!P4 IMAD.X R2, RZ, RZ, R31, P0 ;  /* 0x000000ffff02c224 */ /* 0x004fe200000e061f */
[----:B----4-:R-:W-:Y:S07]  /*4be0*/  @!P2 BRA `(.L_x_96) ;  /* 0x0000006000bca947 */ /* 0x010fee0003800000 */
.L_x_274:
[----:B------:R-:W-:Y:S01]  /*4bf0*/  @!P4 R2UR UR8, R2 ;  /* 0x000000000208c2ca */ /* 0x000fe200000e0000 */
[----:B------:R-:W-:Y:S01]  /*4c00*/  VOTEU.ALL UP1, P4 ;  /* 0x0000000000ff7886 */ /* 0x000fe20002020000 */
[----:B------:R-:W-:Y:S01]  /*4c10*/  @!P4 R2UR UR9, R8 ;  /* 0x000000000809c2ca */ /* 0x000fe200000e0000 */
[----:B-1----:R-:W-:Y:S01]  /*4c20*/  @!P4 IMAD.MOV.U32 R0, RZ, RZ, 0x2000 ;  /* 0x00002000ff00c424 */ /* 0x002fe200078e00ff */
[----:B------:R-:W-:Y:S01]  /*4c30*/  UMOV UR10, 0x0 ;  /* 0x00000000000a7882 */ /* 0x000fe20000000000 */
[----:B------:R-:W-:Y:S01]  /*4c40*/  UMOV UR11, 0x10000000 ;  /* 0x10000000000b7882 */ /* 0x000fe20000000000 */
[----:B------:R-:W-:Y:S01]  /*4c50*/  @!UP1 UIADD3 UR32, UPT, UPT, UR7, 0x200, URZ ;  /* 0x0000020007209890 */ /* 0x000fe2000fffe0ff */
[----:B------:R-:W-:Y:S06]  /*4c60*/  VOTEU.ALL UP1, P4 ;  /* 0x0000000000ff7886 */ /* 0x000fec0002020000 */
[----:B------:R-:W-:Y:S01]  /*4c70*/  IMAD.U32 R9, RZ, RZ, UR8 ;  /* 0x00000008ff097e24 */ /* 0x000fe2000f8e00ff */
[----:B------:R-:W-:Y:S01]  /*4c80*/  UPRMT UR8, UR37, 0x654, UR33 ;  /* 0x0000065425087896 */ /* 0x000fe20008000021 */
[----:B------:R-:W-:Y:S03]  /*4c90*/  IMAD.U32 R8, RZ, RZ, UR9 ;  /* 0x00000009ff087e24 */ /* 0x000fe6000f8e00ff */
[----:B------:R-:W-:Y:S02]  /*4ca0*/  @!P4 R2UR UR15, R9 ;  /* 0x00000000090fc2ca */ /* 0x000fe400000e0000 */
[----:B------:R-:W-:Y:S02]  /*4cb0*/  @!P4 R2UR UR14, R8 ;  /* 0x00000000080ec2ca */ /* 0x000fe400000e0000 */
[----:B------:R-:W-:Y:S05]  /*4cc0*/  @!P4 IADD3 R8, P0, PT, R30, 0x580, RZ ;  /* 0x000005801e08c810 */ /* 0x000fea0007f1e0ff */
[----:B------:R-:W-:Y:S06]  /*4cd0*/  @!P4 IMAD.X R2, RZ, RZ, R31, P0 ;  /* 0x000000ffff02c224 */ /* 0x000fec00000e061f */
[----:B------:R1:W-:Y:S01]  /*4ce0*/  @!UP1 UTMALDG.3D [UR32], [UR14], desc[UR10] ;  /* 0x00000a200e0095b4 */ /* 0x0003e20008011000 */
[----:B------:R1:W-:Y:S01]  /*4cf0*/  @!P4 SYNCS.ARRIVE.TRANS64.RED.A0TR RZ, [UR7+0x80], R0 ;  /* 0x00008000ffffc9a7 */ /* 0x0003e20008300407 */
[----:B------:R-:W-:Y:S01]  /*4d00*/  SYNCS.ARRIVE.TRANS64.RED.A1T0 RZ, [UR8], RZ ;  /* 0x000000ffffff79a7 */ /* 0x000fe20008100408 */
[----:B------:R-:W2:Y:S02]  /*4d10*/  SYNCS.PHASECHK.TRANS64.TRYWAIT P2, [UR7+0xa8], R22 ;  /* 0x0000a816ff0075a7 */ /* 0x000ea40008041107 */
[----:B-12---:R-:W-:Y:S05]  /*4d20*/  @!P2 BRA `(.L_x_97) ;  /* 0x000000600084a947 */ /* 0x006fea0003800000 */
.L_x_276:
[----:B------:R-:W-:Y:S01]  /*4d30*/  @!P4 R2UR UR8, R2 ;  /* 0x000000000208c2ca */ /* 0x000fe200000e0000 */
[----:B------:R-:W-:Y:S01]  /*4d40*/  VOTEU.ALL UP1, P4 ;  /* 0x0000000000ff7886 */ /* 0x000fe20002020000 */
[----:B------:R-:W-:Y:S01]  /*4d50*/  @!P4 R2UR UR9, R8 ;  /* 0x000000000809c2ca */ /* 0x000fe200000e0000 */
[----:B-1----:R-:W-:Y:S01]  /*4d60*/  @!P4 IMAD.MOV.U32 R0, RZ, RZ, 0x2000 ;  /* 0x00002000ff00c424 */ /* 0x002fe200078e00ff */
[----:B------:R-:W-:Y:S01]  /*4d70*/  UMOV UR10, 0x0 ;  /* 0x00000000000a7882 */ /* 0x000fe20000000000 */
[----:B------:R-:W-:Y:S01]  /*4d80*/  UMOV UR11, 0x10000000 ;  /* 0x10000000000b7882 */ /* 0x000fe20000000000 */
[----:B------:R-:W-:Y:S02]  /*4d90*/  @!UP1 UIADD3 UR26, UPT, UPT, UR34, 0x20, URZ ;  /* 0x00000020221a9890 */ /* 0x000fe4000fffe0ff */
[----:B------:R-:W-:Y:S01]  /*4da0*/  @!UP1 UIADD3 UR24, UPT, UPT, UR7, 0x2200, URZ ;  /* 0x0000220007189890 */ /* 0x000fe2000fffe0ff */
[----:B------:R-:W-:Y:S01]  /*4db0*/  VOTEU.ALL UP1, P4 ;  /* 0x0000000000ff7886 */ /* 0x000fe20002020000 */
[----:B------:R-:W-:Y:S01]  /*4dc0*/  UMOV UR27, UR35 ;  /* 0x00000023001b7c82 */ /* 0x000fe20008000000 */
[----:B------:R-:W-:Y:S02]  /*4dd0*/  UMOV UR28, UR36 ;  /* 0x00000024001c7c82 */ /* 0x000fe40008000000 */
        /* <DEDUP_REMOVED lines=12> */
.L_x_278:
[----:B------:R-:W2:Y:S01]  /*4ea0*/  LDC.64 R12, c[0x0][0xb18] ;  /* 0x0002c600ff0c7b82 */ /* 0x000ea20000000a00 */
[----:B------:R-:W-:Y:S01]  /*4eb0*/  @!P4 R2UR UR8, R2 ;  /* 0x000000000208c2ca */ /* 0x000fe200000e0000 */
[----:B------:R-:W-:Y:S01]  /*4ec0*/  VOTEU.ALL UP1, P4 ;  /* 0x0000000000ff7886 */ /* 0x000fe20002020000 */
[----:B------:R-:W-:Y:S01]  /*4ed0*/  @!P4 R2UR UR9, R8 ;  /* 0x000000000809c2ca */ /* 0x000fe200000e0000 */
[----:B-1----:R-:W-:Y:S01]  /*4ee0*/  @!P4 IMAD.MOV.U32 R0, RZ, RZ, 0x2000 ;  /* 0x00002000ff00c424 */ /* 0x002fe200078e00ff */
[----:B------:R-:W-:Y:S03]  /*4ef0*/  UMOV UR10, 0x0 ;  /* 0x00000000000a7882 */ /* 0x000fe60000000000 */
[----:B------:R-:W1:Y:S01]  /*4f00*/  @!P1 LDC R2, c[0x0][0xb0c] ;  /* 0x0002c300ff029b82 */ /* 0x000e620000000800 */
[----:B------:R-:W-:Y:S01]  /*4f10*/  @!UP1 UIADD3 UR18, UPT, UPT, UR34, 0x40, URZ ;  /* 0x0000004022129890 */ /* 0x000fe2000fffe0ff */
[----:B------:R-:W-:Y:S01]  /*4f20*/  @P3 SHF.R.U32.HI R26, RZ, 0x10, R17 ;  /* 0x00000010ff1a3819 */ /* 0x000fe20000011611 */
[----:B------:R-:W-:Y:S01]  /*4f30*/  @!UP1 UIADD3 UR16, UPT, UPT, UR7, 0x4200, URZ ;  /* 0x0000420007109890 */ /* 0x000fe2000fffe0ff */
[----:B------:R-:W-:Y:S01]  /*4f40*/  VIADD R28, R28, 0x1 ;  /* 0x000000011c1c7836 */ /* 0x000fe20000000000 */
[----:B------:R-:W-:Y:S01]  /*4f50*/  VOTEU.ALL UP1, P4 ;  /* 0x0000000000ff7886 */ /* 0x000fe20002020000 */
[----:B------:R-:W-:Y:S01]  /*4f60*/  UMOV UR11, 0x10000000 ;  /* 0x10000000000b7882 */ /* 0x000fe20000000000 */
[----:B------:R-:W-:Y:S01]  /*4f70*/  UMOV UR19, UR35 ;  /* 0x0000002300137c82 */ /* 0x000fe20008000000 */
[----:B------:R-:W-:Y:S01]  /*4f80*/  IMAD.U32 R9, RZ, RZ, UR8 ;  /* 0x00000008ff097e24 */ /* 0x000fe2000f8e00ff */
[----:B------:R-:W-:Y:S01]  /*4f90*/  UMOV UR20, UR36 ;  /* 0x0000002400147c82 */ /* 0x000fe20008000000 */
[----:B------:R-:W-:Y:S01]  /*4fa0*/  IMAD.U32 R8, RZ, RZ, UR9 ;  /* 0x00000009ff087e24 */ /* 0x000fe2000f8e00ff */
[----:B------:R-:W-:Y:S02]  /*4fb0*/  UPRMT UR8, UR37, 0x654, UR17 ;  /* 0x0000065425087896 */ /* 0x000fe40008000011 */
[----:B------:R-:W-:Y:S02]  /*4fc0*/  @!P4 R2UR UR15, R9 ;  /* 0x00000000090fc2ca */ /* 0x000fe400000e0000 */
[----:B------:R-:W-:Y:S02]  /*4fd0*/  @!P4 R2UR UR14, R8 ;  /* 0x00000000080ec2ca */ /* 0x000fe400000e0000 */
[----:B------:R-:W4:Y:S11]  /*4fe0*/  LDC.64 R8, c[0x0][0xb10] ;  /* 0x0002c400ff087b82 */ /* 0x000f360000000a00 */
[----:B------:R1:W-:Y:S01]  /*4ff0*/  @!UP1 UTMALDG.3D [UR16], [UR14], desc[UR10] ;  /* 0x00000a100e0095b4 */ /* 0x0003e20008011000 */
[----:B------:R5:W-:Y:S01]  /*5000*/  @!P4 SYNCS.ARRIVE.TRANS64.RED.A0TR RZ, [UR7+0x90], R0 ;  /* 0x00009000ffffc9a7 */ /* 0x000be20008300407 */
[C---:B----4-:R-:W-:Y:S01]  /*5010*/  @!P1 IMAD.HI.U32 R8, R11.reuse, R8, RZ ;  /* 0x000000080b089227 */ /* 0x050fe200078e00ff */
[----:B--2---:R-:W-:Y:S02]  /*5020*/  @!P1 ISETP.NE.AND P0, PT, R12, 0x1, PT ;  /* 0x000000010c00980c */ /* 0x004fe40003f05270 */
[----:B-1----:R-:W-:Y:S01]  /*5030*/  @!P1 ISETP.NE.AND P2, PT, R2, 0x1, PT ;  /* 0x000000010200980c */ /* 0x002fe20003f45270 */
[----:B------:R-:W-:Y:S01]  /*5040*/  SYNCS.ARRIVE.TRANS64.RED.A1T0 RZ, [UR8], RZ ;  /* 0x000000ffffff79a7 */ /* 0x000fe20008100408 */
[C---:B------:R-:W-:Y:S01]  /*5050*/  @!P1 IMAD.HI.U32 R13, R10.reuse, R13, RZ ;  /* 0x0000000d0a0d9227 */ /* 0x040fe200078e00ff */
[----:B------:R-:W-:Y:S04]  /*5060*/  @!P1 SHF.R.U32.HI R8, RZ, R9, R8 ;  /* 0x00000009ff089219 */ /* 0x000fe80000011608 */
[----:B------:R-:W-:Y:S01]  /*5070*/  @!P1 SEL R8, R11, R8, !P2 ;  /* 0x000000080b089207 */ /* 0x000fe20005000000 */
[----:B------:R-:W1:Y:S01]  /*5080*/  SYNCS.PHASECHK.TRANS64.TRYWAIT P5, [UR7+0xb8], R22 ;  /* 0x0000b816ff0075a7 */ /* 0x000e6200080a1107 */
[----:B-----5:R-:W2:Y:S02]  /*5090*/  @!P1 LDC R0, c[0x0][0xb20] ;  /* 0x0002c800ff009b82 */ /* 0x020ea40000000800 */
[----:B--2---:R-:W-:Y:S04]  /*50a0*/  @!P1 SHF.R.U32.HI R0, RZ, R0, R13 ;  /* 0x00000000ff009219 */ /* 0x004fe8000001160d */
[----:B------:R-:W-:Y:S05]  /*50b0*/  @!P1 SEL R9, R10, R0, !P0 ;  /* 0x000000000a099207 */ /* 0x000fea0004000000 */
[----:B------:R-:W-:Y:S02]  /*50c0*/  @!P1 IMAD.IADD R0, R9, 0x1, -R8 ;  /* 0x0000000109009824 */ /* 0x000fe400078e0a08 */
[----:B------:R-:W-:Y:S02]  /*50d0*/  @!P1 IMAD.IADD R8, R8, 0x1, -R9 ;  /* 0x0000000108089824 */ /* 0x000fe400078e0a09 */
[----:B------:R-:W-:Y:S02]  /*50e0*/  @!P1 IMAD R11, R0, R2, R11 ;  /* 0x00000002000b9224 */ /* 0x000fe400078e020b */
[----:B------:R-:W-:Y:S01]  /*50f0*/  @!P1 IMAD R10, R8, R12, R10 ;  /* 0x0000000c080a9224 */ /* 0x000fe200078e020a */
[----:B-1----:R-:W-:Y:S06]  /*5100*/  @!P5 BRA `(.L_x_99) ;  /* 0x0000005c00bcd947 */ /* 0x002fec0003800000 */
.L_x_280:
[----:B------:R-:W-:Y:S01]  /*5110*/  @!P4 IADD3 R2, P0, PT, R30, 0x580, RZ ;  /* 0x000005801e02c810 */ /* 0x000fe20007f1e0ff */
[----:B------:R-:W-:Y:S01]  /*5120*/  VOTEU.ALL UP1, P4 ;  /* 0x0000000000ff7886 */ /* 0x000fe20002020000 */
[----:B------:R-:W-:Y:S01]  /*5130*/  UMOV UR18, 0x0 ;  /* 0x0000000000127882 */ /* 0x000fe20000000000 */
[----:B------:R-:W-:Y:S01]  /*5140*/  UMOV UR19, 0x10000000 ;  /* 0x1000000000137882 */ /* 0x000fe20000000000 */
[----:B------:R-:W-:Y:S01]  /*5150*/  @!P4 R2UR UR9, R2 ;  /* 0x000000000209c2ca */ /* 0x000fe200000e0000 */
[----:B-1----:R-:W-:Y:S01]  /*5160*/  @!P4 IMAD.X R0, RZ, RZ, R31, P0 ;  /* 0x000000ffff00c224 */ /* 0x002fe200000e061f */
[----:B------:R-:W-:Y:S01]  /*5170*/  @!UP1 UIADD3 UR10, UPT, UPT, UR34, 0x60, URZ ;  /* 0x00000060220a9890 */ /* 0x000fe2000fffe0ff */
[----:B------:R-:W-:Y:S01]  /*5180*/  ISETP.NE.AND P0, PT, R28, 0x2, PT ;  /* 0x000000021c00780c */ /* 0x000fe20003f05270 */
[----:B------:R-:W-:Y:S01]  /*5190*/  UMOV UR11, UR35 ;  /* 0x00000023000b7c82 */ /* 0x000fe20008000000 */
[----:B------:R-:W-:Y:S01]  /*51a0*/  UMOV UR12, UR36 ;  /* 0x00000024000c7c82 */ /* 0x000fe20008000000 */
[----:B------:R-:W-:Y:S01]  /*51b0*/  @!P4 R2UR UR8, R0 ;  /* 0x000000000008c2ca */ /* 0x000fe200000e0000 */
[----:B------:R-:W-:Y:S01]  /*51c0*/  IMAD.IADD R23, R10, 0x1, R83 ;  /* 0x000000010a177824 */ /* 0x000fe200078e0253 */
[----:B------:R-:W-:Y:S01]  /*51d0*/  @P3 R2UR UR36, R26 ;  /* 0x000000001a2432ca */ /* 0x000fe200000e0000 */
[----:B------:R-:W-:Y:S01]  /*51e0*/  IMAD.IADD R22, R11, 0x1, R100 ;  /* 0x000000010b167824 */ /* 0x000fe200078e0264 */
[----:B------:R-:W-:Y:S02]  /*51f0*/  SEL R0, RZ, 0x1, P0 ;  /* 0x00000001ff007807 */ /* 0x000fe40000000000 */
[----:B------:R-:W-:Y:S01]  /*5200*/  LOP3.LUT R29, R29, 0x1, RZ, 0x3c, !PT ;  /* 0x000000011d1d7812 */ /* 0x000fe200078e3cff */
[----:B------:R-:W-:Y:S01]  /*5210*/  IMAD.U32 R8, RZ, RZ, UR9 ;  /* 0x00000009ff087e24 */ /* 0x000fe2000f8e00ff */
[----:B------:R-:W-:Y:S01]  /*5220*/  @!UP1 UIADD3 UR9, UPT, UPT, UR7, 0x98, URZ ;  /* 0x0000009807099890 */ /* 0x000fe2000fffe0ff */
[----:B------:R-:W-:Y:S02]  /*5230*/  LOP3.LUT R27, R27, R0, RZ, 0x3c, !PT ;  /* 0x000000001b1b7212 */ /* 0x000fe400078e3cff */
[----:B------:R-:W-:Y:S02]  /*5240*/  SEL R28, R28, RZ, P0 ;  /* 0x000000ff1c1c7207 */ /* 0x000fe40000000000 */
[----:B------:R-:W-:Y:S01]  /*5250*/  IMAD.U32 R9, RZ, RZ, UR8 ;  /* 0x00000008ff097e24 */ /* 0x000fe2000f8e00ff */
[----:B------:R-:W-:Y:S01]  /*5260*/  @!P4 R2UR UR14, R8 ;  /* 0x00000000080ec2ca */ /* 0x000fe200000e0000 */
[----:B------:R-:W-:Y:S01]  /*5270*/  @!UP1 UIADD3 UR8, UPT, UPT, UR7, 0x6200, URZ ;  /* 0x0000620007089890 */ /* 0x000fe2000fffe0ff */
[----:B------:R-:W-:Y:S02]  /*5280*/  VOTEU.ALL UP1, P4 ;  /* 0x0000000000ff7886 */ /* 0x000fe40002020000 */
[----:B------:R-:W-:Y:S11]  /*5290*/  @!P4 R2UR UR15, R9 ;  /* 0x00000000090fc2ca */ /* 0x000ff600000e0000 */
[----:B------:R-:W-:Y:S02]  /*52a0*/  @!UPT UIADD3 URZ, UPT, UPT, URZ, URZ, URZ ;  /* 0x000000fffffff290 */ /* 0x000fe4000fffe0ff */
[----:B------:R2:W-:Y:S01]  /*52b0*/  @!UP1 UTMALDG.3D [UR8], [UR14], desc[UR18] ;  /* 0x000012080e0095b4 */ /* 0x0005e20008011000 */
[----:B------:R2:W-:Y:S01]  /*52c0*/  @!P4 SYNCS.ARRIVE.TRANS64.RED.A0TR RZ, [UR7+0x98], R25 ;  /* 0x00009819ffffc9a7 */ /* 0x0005e20008300407 */
[----:B------:R-:W-:Y:S01]  /*52d0*/  UPLOP3.LUT UP1, UPT, UPT, UPT, UPT, 0x80, 0x8 ;  /* 0x000000000008789c */ /* 0x000fe20003f2f070 */
[----:B------:R-:W-:Y:S01]  /*52e0*/  SYNCS.ARRIVE.TRANS64.RED.A1T0 RZ, [UR13], RZ ;  /* 0x000000ffffff79a7 */ /* 0x000fe2000810040d */
[----:B------:R-:W-:Y:S09]  /*52f0*/  @P3 BRA `(.L_x_100) ;  /* 0xfffffff000a03947 */ /* 0x000ff2000383ffff */
[----:B------:R-:W-:-:S04]  /*5300*/  SHF.L.U32 R2, R29, 0x1f, RZ ;  /* 0x0000001f1d027819 */ /* 0x000fc800000006ff */
[----:B------:R-:W1:Y:S02]  /*5310*/  SYNCS.PHASECHK.TRANS64.TRYWAIT P0, [UR7+0xa0], R2 ;  /* 0x0000a002ff0075a7 */ /* 0x000e640008001107 */
[----:B-1----:R-:W-:Y:S05]  /*5320*/  @!P0 BRA `(.L_x_101) ;  /* 0x0000005c004c8947 */ /* 0x002fea0003800000 */
.L_x_282:
[----:B------:R-:W4:Y:S02]  /*5330*/  SYNCS.PHASECHK.TRANS64.TRYWAIT P0, [UR7+0xa8], R2 ;  /* 0x0000a802ff0075a7 */ /* 0x000f240008001107 */
[----:B----4-:R-:W-:Y:S05]  /*5340*/  @!P0 BRA `(.L_x_102) ;  /* 0x0000005c005c8947 */ /* 0x010fea0003800000 */
.L_x_284:
[----:B------:R-:W4:Y:S02]  /*5350*/  SYNCS.PHASECHK.TRANS64.TRYWAIT P0, [UR7+0xb0], R2 ;  /* 0x0000b002ff0075a7 */ /* 0x000f240008001107 */
[----:B----4-:R-:W-:Y:S05]  /*5360*/  @!P0 BRA `(.L_x_103) ;  /* 0x0000005c006c8947 */ /* 0x010fea0003800000 */
.L_x_286:
[----:B-1----:R-:W-:-:S07]  /*5370*/  MOV R0, UR7 ;  /* 0x0000000700007c02 */ /* 0x002fce0008000f00 */
.L_x_104:
[----:B-1----:R-:W-:-:S04]  /*5380*/  SHF.L.U32 R2, R29, 0x1f, RZ ;  /* 0x0000001f1d027819 */ /* 0x002fc800000006ff */
[----:B------:R1:W4:Y:S03]  /*5390*/  SYNCS.PHASECHK.TRANS64.TRYWAIT P0, [R0+URZ+0xb8], R2 ;  /* 0x0000b802000075a7 */ /* 0x00032600080011ff */
[----:B----4-:R-:W-:Y:S05]  /*53a0*/  @!P0 NANOSLEEP.SYNCS 0x989680 ;  /* 0x009896800000895d */ /* 0x010fea0003900000 */
[----:B------:R-:W4:Y:S02]  /*53b0*/  @!P0 SYNCS.PHASECHK.TRANS64 P0, [R0+URZ+0xb8], R2 ;  /* 0x0000b802000085a7 */ /* 0x000f2400080010ff */
[----:B--2-4-:R-:W-:Y:S05]  /*53c0*/  @P0 EXIT ;  /* 0x000000000000094d */ /* 0x014fea0003800000 */
[----:B------:R-:W-:Y:S05]  /*53d0*/  BRA `(.L_x_104) ;  /* 0xfffffffc00e87947 */ /* 0x000fea000383ffff */
.L_x_89:
[----:B------:R-:W-:-:S06]  /*53e0*/  UISETP.GE.AND UP1, UPT, UR10, 0x4, UPT ;  /* 0x000000040a00788c */ /* 0x000fcc000bf26270 */
[----:B------:R-:W-:-:S13]  /*53f0*/  PLOP3.LUT P0, PT, PT, PT, UP1, 0x80, 0x8 ;  /* 0x000000000008781c */ /* 0x000fda0003f0f018 */
[----:B------:R-:W-:Y:S05]  /*5400*/  @!P0 EXIT ;  /* 0x000000000000894d */ /* 0x000fea0003800000 */
[----:B------:R-:W-:Y:S01]  /*5410*/  BAR.SYNC.DEFER_BLOCKING 0x6, 0xa0 ;  /* 0x0182800000007b1d */ /* 0x000fe20000010000 */
[C---:B------:R-:W-:Y:S01]  /*5420*/  IMAD.SHL.U32 R2, R121.reuse, 0x20, RZ ;  /* 0x0000002079027824 */ /* 0x040fe200078e00ff */
[C---:B------:R-:W-:Y:S01]  /*5430*/  LOP3.LUT R123, R121.reuse, 0x60, RZ, 0xc0, !PT ;  /* 0x00000060797b7812 */ /* 0x040fe200078ec0ff */
[C---:B------:R-:W-:Y:S01]  /*5440*/  IMAD.SHL.U32 R120, R121.reuse, 0x4, RZ ;  /* 0x0000000479787824 */ /* 0x040fe200078e00ff */
[C---:B------:R-:W-:Y:S01]  /*5450*/  LOP3.LUT R122, R121.reuse, 0x2, RZ, 0xc0, !PT ;  /* 0x00000002797a7812 */ /* 0x040fe200078ec0ff */
[----:B------:R-:W-:Y:S01]  /*5460*/  IMAD.U32 R41, R121, 0x10000, RZ ;  /* 0x0001000079297824 */ /* 0x000fe200078e00ff */
[----:B------:R-:W-:Y:S02]  /*5470*/  UMOV UR41, 0x400 ;  /* 0x0000040000297882 */ /* 0x000fe40000000000 */
[----:B------:R-:W1:Y:S01]  /*5480*/  LDC R108, c[0x0][0x370] ;  /* 0x0000dc00ff6c7b82 */ /* 0x000e620000000800 */
[----:B------:R-:W-:Y:S01]  /*5490*/  ULEA UR41, UR37, UR41, 0x18 ;  /* 0x0000002925297291 */ /* 0x000fe2000f8ec0ff */
[----:B------:R-:W-:Y:S01]  /*54a0*/  LOP3.LUT R3, R2, 0xc0, RZ, 0xc0, !PT ;  /* 0x000000c002037812 */ /* 0x000fe200078ec0ff */
[----:B------:R-:W-:Y:S01]  /*54b0*/  IMAD.MOV.U32 R40, RZ, RZ, RZ ;  /* 0x000000ffff287224 */ /* 0x000fe200078e00ff */
[----:B------:R-:W-:Y:S01]  /*54c0*/  LOP3.LUT R41, R41, 0x600000, RZ, 0xc0, !PT ;  /* 0x0060000029297812 */ /* 0x000fe200078ec0ff */
[----:B------:R-:W-:Y:S01]  /*54d0*/  UIADD3 UR40, UPT, UPT, UR41, 0x200, URZ ;  /* 0x0000020029287890 */ /* 0x000fe2000fffe0ff */
[----:B------:R-:W-:Y:S01]  /*54e0*/  LOP3.LUT R120, R3, 0x18, R120, 0xf8, !PT ;  /* 0x0000001803787812 */ /* 0x000fe200078ef878 */
[----:B------:R-:W-:Y:S01]  /*54f0*/  IMAD.MOV.U32 R118, RZ, RZ, RZ ;  /* 0x000000ffff767224 */ /* 0x000fe200078e00ff */
[----:B------:R-:W2:Y:S01]  /*5500*/  LDC R107, c[0x0][0x374] ;  /* 0x0000dd00ff6b7b82 */ /* 0x000ea20000000800 */
[----:B------:R-:W-:Y:S01]  /*5510*/  LOP3.LUT R121, R121, 0x4, RZ, 0xc0, !PT ;  /* 0x0000000479797812 */ /* 0x000fe200078ec0ff */
[----:B------:R-:W-:Y:S01]  /*5520*/  IMAD.MOV.U32 R106, RZ, RZ, RZ ;  /* 0x000000ffff6a7224 */ /* 0x000fe200078e00ff */
[----:B------:R-:W-:-:S02]  /*5530*/  LOP3.LUT R120, R120, 0xf20, R2, 0xf8, !PT ;  /* 0x00000f2078787812 */ /* 0x000fc400078ef802 */
[----:B------:R-:W-:Y:S02]  /*5540*/  CS2R R116, SRZ ;  /* 0x0000000000747805 */ /* 0x000fe4000001ff00 */
[----:B------:R-:W-:Y:S01]  /*5550*/  IADD3 R119, PT, PT, -R121, 0x2, RZ ;  /* 0x0000000279777810 */ /* 0x000fe20007ffe1ff */
[----:B------:R-:W3:Y:S01]  /*5560*/  LDCU.64 UR46, c[0x0][0x348] ;  /* 0x00006900ff2e77ac */ /* 0x000ee20008000a00 */
[----:B------:R-:W-:Y:S01]  /*5570*/  LEA R120, R120, UR40, 0x1 ;  /* 0x0000002878787c11 */ /* 0x000fe2000f8e08ff */
[----:B------:R-:W4:Y:S01]  /*5580*/  LDS R0, [UR41+0x180] ;  /* 0x00018029ff007984 */ /* 0x000f220008000800 */
[----:B------:R-:W-:Y:S01]  /*5590*/  UMOV UR44, 0x1 ;  /* 0x00000001002c7882 */ /* 0x000fe20000000000 */
[----:B------:R-:W-:Y:S01]  /*55a0*/  UMOV UR43, URZ ;  /* 0x000000ff002b7c82 */ /* 0x000fe20008000000 */
[----:B------:R-:W-:Y:S01]  /*55b0*/  UMOV UR42, URZ ;  /* 0x000000ff002a7c82 */ /* 0x000fe20008000000 */
[----:B-1234-:R-:W-:-:S07]  /*55c0*/  IMAD.IADD R41, R0, 0x1, R41 ;  /* 0x0000000100297824 */ /* 0x01efce00078e0229 */
.L_x_228:
[C---:B------:R-:W-:Y:S02]  /*55d0*/  LEA R0, R106.reuse, UR41, 0x3 ;  /* 0x000000296a007c11 */ /* 0x040fe4000f8e18ff */
[----:B------:R-:W-:Y:S02]  /*55e0*/  SHF.L.U32 R2, R117, 0x1f, RZ ;  /* 0x0000001f75027819 */ /* 0x000fe400000006ff */
[----:B------:R-:W-:Y:S02]  /*55f0*/  LEA R8, R106, UR41, 0x4 ;  /* 0x000000296a087c11 */ /* 0x000fe4000f8e20ff */
[----:B------:R-:W1:Y:S02]  /*5600*/  SYNCS.PHASECHK.TRANS64.TRYWAIT P0, [R0+URZ+0xd0], R2 ;  /* 0x0000d002000075a7 */ /* 0x000e6400080011ff */
[----:B-1----:R-:W-:Y:S05]  /*5610*/  @!P0 BRA `(.L_x_105) ;  /* 0x0000005800d88947 */ /* 0x002fea0003800000 */
.L_x_287:
        /* <DEDUP_REMOVED lines=11> */
[----:B--2---:R-:W-:-:S04]  /*56d0*/  LOP3.LUT P3, RZ, R10, 0x1, RZ, 0xc0, !PT ;  /* 0x000000010aff7812 */ /* 0x004fc8000786c0ff */
[----:B------:R-:W-:-:S09]  /*56e0*/  P2R R126, PR, RZ, 0x8 ;  /* 0x00000008ff7e7803 */ /* 0x000fd20000000000 */
[----:B------:R-:W-:Y:S02]  /*56f0*/  @P3 MOV R114, R8 ;  /* 0x0000000800723202 */ /* 0x000fe40000000f00 */
[----:B------:R-:W-:Y:S01]  /*5700*/  @P3 LOP3.LUT R113, R9, 0xffff, RZ, 0xc0, !PT ;  /* 0x0000ffff09713812 */ /* 0x000fe200078ec0ff */
[----:B-1----:R-:W-:Y:S06]  /*5710*/  @!P0 BRA `(.L_x_106) ;  /* 0x0000000000b88947 */ /* 0x002fec0003800000 */
[----:B------:R-:W1:Y:S01]  /*5720*/  LDC.64 R4, c[0x0][0xb18] ;  /* 0x0002c600ff047b82 */ /* 0x000e620000000a00 */
[----:B------:R-:W-:-:S07]  /*5730*/  ISETP.NE.AND P0, PT, R36, 0x1, PT ;  /* 0x000000012400780c */ /* 0x000fce0003f05270 */
[----:B------:R-:W2:Y:S08]  /*5740*/  LDC.64 R6, c[0x0][0xb10] ;  /* 0x0002c400ff067b82 */ /* 0x000eb00000000a00 */
[----:B------:R-:W3:Y:S08]  /*5750*/  LDC R0, c[0x0][0xb20] ;  /* 0x0002c800ff007b82 */ /* 0x000ef00000000800 */
[----:B------:R-:W4:Y:S01]  /*5760*/  LDC R12, c[0x0][0xb0c] ;  /* 0x0002c300ff0c7b82 */ /* 0x000f220000000800 */
[----:B-1----:R-:W-:Y:S01]  /*5770*/  IMAD.HI.U32 R14, R107, R5, RZ ;  /* 0x000000056b0e7227 */ /* 0x002fe200078e00ff */
[----:B------:R-:W-:-:S03]  /*5780*/  ISETP.NE.AND P1, PT, R4, 0x1, PT ;  /* 0x000000010400780c */ /* 0x000fc60003f25270 */
[----:B------:R-:W-:-:S03]  /*5790*/  IMAD.HI.U32 R5, R113, R5, RZ ;  /* 0x0000000571057227 */ /* 0x000fc600078e00ff */
[----:B------:R-:W1:Y:S01]  /*57a0*/  LDC.64 R2, c[0x0][0xb28] ;  /* 0x0002ca00ff027b82 */ /* 0x000e620000000a00 */
[----:B--2---:R-:W-:-:S04]  /*57b0*/  IMAD.HI.U32 R15, R108, R6, RZ ;  /* 0x000000066c0f7227 */ /* 0x004fc800078e00ff */
[----:B------:R-:W-:Y:S01]  /*57c0*/  IMAD.HI.U32 R16, R114, R6, RZ ;  /* 0x0000000672107227 */ /* 0x000fe200078e00ff */
[-C--:B------:R-:W-:Y:S02]  /*57d0*/  SHF.R.U32.HI R15, RZ, R7.reuse, R15 ;  /* 0x00000007ff0f7219 */ /* 0x080fe4000001160f */
[-C--:B---3--:R-:W-:Y:S02]  /*57e0*/  SHF.R.U32.HI R14, RZ, R0.reuse, R14 ;  /* 0x00000000ff0e7219 */ /* 0x088fe4000001160e */
[----:B------:R-:W-:Y:S02]  /*57f0*/  SHF.R.U32.HI R5, RZ, R0, R5 ;  /* 0x00000000ff057219 */ /* 0x000fe40000011605 */
[----:B------:R-:W-:Y:S02]  /*5800*/  SEL R14, R107, R14, !P1 ;  /* 0x0000000e6b0e7207 */ /* 0x000fe40004800000 */
[----:B------:R-:W-:Y:S02]  /*5810*/  SHF.R.U32.HI R16, RZ, R7, R16 ;  /* 0x00000007ff107219 */ /* 0x000fe40000011610 */
[----:B----4-:R-:W-:-:S02]  /*5820*/  ISETP.NE.AND P2, PT, R12, 0x1, PT ;  /* 0x000000010c00780c */ /* 0x010fc40003f45270 */
[----:B------:R-:W-:Y:S02]  /*5830*/  SEL R5, R113, R5, !P1 ;  /* 0x0000000571057207 */ /* 0x000fe40004800000 */
[----:B------:R-:W-:Y:S02]  /*5840*/  SEL R15, R108, R15, !P2 ;  /* 0x0000000f6c0f7207 */ /* 0x000fe40005000000 */
[----:B------:R-:W-:Y:S01]  /*5850*/  SEL R16, R114, R16, !P2 ;  /* 0x0000001072107207 */ /* 0x000fe20005000000 */
[----:B-1----:R-:W-:-:S04]  /*5860*/  IMAD.HI.U32 R13, R14, R2, RZ ;  /* 0x000000020e0d7227 */ /* 0x002fc800078e00ff */
        /* <DEDUP_REMOVED lines=25> */
.L_x_106:
[----:B------:R-:W1:Y:S02]  /*5a00*/  LDCU UR4, c[0x0][0xb30] ;  /* 0x00016600ff0477ac */ /* 0x000e640008000800 */
[----:B-1----:R-:W-:-:S09]  /*5a10*/  UISETP.NE.AND UP0, UPT, UR4, 0x1, UPT ;  /* 0x000000010400788c */ /* 0x002fd2000bf05270 */
        /* <DEDUP_REMOVED lines=17> */
.L_x_107:
[----:B------:R-:W-:Y:S01]  /*5b30*/  ULOP3.LUT UP0, URZ, UR40, 0x1b0, URZ, 0xc0, !UPT ;  /* 0x000001b028ff7892 */ /* 0x000fe2000f80c0ff */
[----:B------:R-:W-:Y:S02]  /*5b40*/  IADD3 R106, PT, PT, R106, 0x1, RZ ;  /* 0x000000016a6a7810 */ /* 0x000fe40007ffe0ff */
[----:B------:R-:W-:-:S06]  /*5b50*/  @P3 SHF.R.U32.HI R115, RZ, 0x10, R9 ;  /* 0x00000010ff733819 */ /* 0x000fcc0000011609 */
[----:B------:R-:W-:Y:S05]  /*5b60*/  BRA.U !UP0, `(.L_x_108) ;  /* 0x00000001087c7547 */ /* 0x000fea000b800000 */
[----:B------:R-:W-:Y:S01]  /*5b70*/  MOV R2, 0x0 ;  /* 0x0000000000027802 */ /* 0x000fe20000000f00 */
[----:B------:R-:W1:Y:S01]  /*5b80*/  LDCU.64 UR8, c[0x4][0x80] ;  /* 0x01001000ff0877ac */ /* 0x000e620008000a00 */
[----:B------:R-:W-:Y:S02]  /*5b90*/  HFMA2 R12, -RZ, RZ, 0, 5.9604644775390625e-08 ;  /* 0x00000001ff0c7431 */ /* 0x000fe400000001ff */
[----:B------:R-:W-:Y:S01]  /*5ba0*/  IMAD.MOV.U32 R8, RZ, RZ, 0x70 ;  /* 0x00000070ff087424 */ /* 0x000fe200078e00ff */
[----:B------:R2:W3:Y:S01]  /*5bb0*/  LDC.64 R14, c[0x4][R2] ;  /* 0x01000000020e7b82 */ /* 0x0004e20000000a00 */
[----:B------:R-:W4:Y:S01]  /*5bc0*/  LDCU.64 UR6, c[0x4][0x88] ;  /* 0x01001100ff0677ac */ /* 0x000f220008000a00 */
[----:B------:R-:W-:Y:S01]  /*5bd0*/  IMAD.MOV.U32 R13, RZ, RZ, RZ ;  /* 0x000000ffff0d7224 */ /* 0x000fe200078e00ff */
[----:B------:R-:W2:Y:S01]  /*5be0*/  LDCU.64 UR4, c[0x4][0x8] ;  /* 0x01000100ff0477ac */ /* 0x000ea20008000a00 */
[----:B-1----:R-:W-:Y:S01]  /*5bf0*/  IMAD.U32 R4, RZ, RZ, UR8 ;  /* 0x00000008ff047e24 */ /* 0x002fe2000f8e00ff */
[----:B------:R-:W-:Y:S01]  /*5c00*/  MOV R5, UR9 ;  /* 0x0000000900057c02 */ /* 0x000fe20008000f00 */
[----:B----4-:R-:W-:Y:S01]  /*5c10*/  IMAD.U32 R6, RZ, RZ, UR6 ;  /* 0x00000006ff067e24 */ /* 0x010fe2000f8e00ff */
[----:B------:R-:W-:Y:S01]  /*5c20*/  MOV R7, UR7 ;  /* 0x0000000700077c02 */ /* 0x000fe20008000f00 */
[----:B--2---:R-:W-:Y:S01]  /*5c30*/  IMAD.U32 R10, RZ, RZ, UR4 ;  /* 0x00000004ff0a7e24 */ /* 0x004fe2000f8e00ff */
[----:B------:R-:W-:-:S02]  /*5c40*/  MOV R11, UR5 ;  /* 0x00000005000b7c02 */ /* 0x000fc40008000f00 */
[----:B------:R-:W-:-:S07]  /*5c50*/  LEPC R20, `(.L_x_109) ;  /* 0x000000001014794e */ /* 0x000fce0000000000 */
[----:B---3-5:R-:W-:Y:S05]  /*5c60*/  CALL.ABS.NOINC R14 ;  /* 0x000000000e007343 */ /* 0x028fea0003c00000 */
.L_x_109:
[----:B------:R-:W1:Y:S01]  /*5c70*/  LDC.64 R2, c[0x4][R2] ;  /* 0x0100000002027b82 */ /* 0x000e620000000a00 */
[----:B------:R-:W2:Y:S01]  /*5c80*/  LDCU.64 UR8, c[0x4][0x80] ;  /* 0x01001000ff0877ac */ /* 0x000ea20008000a00 */
[----:B------:R-:W-:Y:S02]  /*5c90*/  HFMA2 R12, -RZ, RZ, 0, 5.9604644775390625e-08 ;  /* 0x00000001ff0c7431 */ /* 0x000fe400000001ff */
[----:B------:R-:W-:Y:S01]  /*5ca0*/  IMAD.MOV.U32 R8, RZ, RZ, 0x70 ;  /* 0x00000070ff087424 */ /* 0x000fe200078e00ff */
[----:B------:R-:W3:Y:S01]  /*5cb0*/  LDCU.64 UR6, c[0x4][0x88] ;  /* 0x01001100ff0677ac */ /* 0x000ee20008000a00 */
[----:B------:R-:W-:Y:S01]  /*5cc0*/  IMAD.MOV.U32 R13, RZ, RZ, RZ ;  /* 0x000000ffff0d7224 */ /* 0x000fe200078e00ff */
[----:B------:R-:W4:Y:S01]  /*5cd0*/  LDCU.64 UR4, c[0x4][0x8] ;  /* 0x01000100ff0477ac */ /* 0x000f220008000a00 */
[----:B--2---:R-:W-:Y:S02]  /*5ce0*/  MOV R4, UR8 ;  /* 0x0000000800047c02 */ /* 0x004fe40008000f00 */
[----:B------:R-:W-:Y:S01]  /*5cf0*/  MOV R5, UR9 ;  /* 0x0000000900057c02 */ /* 0x000fe20008000f00 */
[----:B---3--:R-:W-:Y:S01]  /*5d00*/  IMAD.U32 R6, RZ, RZ, UR6 ;  /* 0x00000006ff067e24 */ /* 0x008fe2000f8e00ff */
[----:B------:R-:W-:Y:S01]  /*5d10*/  MOV R7, UR7 ;  /* 0x0000000700077c02 */ /* 0x000fe20008000f00 */
[----:B----4-:R-:W-:Y:S01]  /*5d20*/  IMAD.U32 R10, RZ, RZ, UR4 ;  /* 0x00000004ff0a7e24 */ /* 0x010fe2000f8e00ff */
[----:B------:R-:W-:-:S02]  /*5d30*/  MOV R11, UR5 ;  /* 0x00000005000b7c02 */ /* 0x000fc40008000f00 */
[----:B------:R-:W-:-:S07]  /*5d40*/  LEPC R20, `(.L_x_108) ;  /* 0x000000001014794e */ /* 0x000fce0000000000 */
[----:B-1----:R-:W-:Y:S05]  /*5d50*/  CALL.ABS.NOINC R2 ;  /* 0x0000000002007343 */ /* 0x002fea0003c00000 */
.L_x_108:
[----:B------:R-:W1:Y:S01]  /*5d60*/  LDC.64 R2, c[0x0][0x890] ;  /* 0x00022400ff027b82 */ /* 0x000e620000000a00 */
[----:B------:R-:W-:-:S06]  /*5d70*/  ULOP3.LUT UR4, UR44, 0x1, URZ, 0x3c, !UPT ;  /* 0x000000012c047892 */ /* 0x000fcc000f8e3cff */
[----:B------:R-:W-:Y:S01]  /*5d80*/  IMAD.U32 R112, RZ, RZ, UR4 ;  /* 0x00000004ff707e24 */ /* 0x000fe2000f8e00ff */
[----:B-1----:R-:W-:-:S04]  /*5d90*/  ISETP.NE.U32.AND P4, PT, R2, RZ, PT ;  /* 0x000000ff0200720c */ /* 0x002fc80003f85070 */
[----:B------:R-:W-:-:S13]  /*5da0*/  ISETP.NE.AND.EX P4, PT, R3, RZ, PT, P4 ;  /* 0x000000ff0300720c */ /* 0x000fda0003f85340 */
[----:B------:R-:W-:Y:S05]  /*5db0*/  @!P4 BRA `(.L_x_110) ;  /* 0x000000000034c947 */ /* 0x000fea0003800000 */
[----:B------:R-:W1:Y:S02]  /*5dc0*/  LDCU.64 UR4, c[0x0][0x888] ;  /* 0x00011100ff0477ac */ /* 0x000e640008000a00 */
[----:B-1----:R-:W-:-:S04]  /*5dd0*/  UISETP.NE.U32.AND UP0, UPT, UR4, URZ, UPT ;  /* 0x000000ff0400728c */ /* 0x002fc8000bf05070 */
[----:B------:R-:W-:-:S09]  /*5de0*/  UISETP.NE.AND.EX UP0, UPT, UR5, URZ, UPT, UP0 ;  /* 0x000000ff0500728c */ /* 0x000fd2000bf05300 */
[----:B------:R-:W-:Y:S05]  /*5df0*/  BRA.U !UP0, `(.L_x_111) ;  /* 0x0000000108187547 */ /* 0x000fea000b800000 */
[----:B------:R-:W1:Y:S01]  /*5e00*/  LDC.64 R4, c[0x0][0x888] ;  /* 0x00022200ff047b82 */ /* 0x000e620000000a00 */
[----:B------:R-:W-:-:S04]  /*5e10*/  IMAD R0, R2, UR36, RZ ;  /* 0x0000002402007c24 */ /* 0x000fc8000f8e02ff */
[----:B-1----:R-:W-:-:S05]  /*5e20*/  IMAD.WIDE R4, R0, 0x4, R4 ;  /* 0x0000000400047825 */ /* 0x002fca00078e0204 */
[----:B-----5:R1:W5:Y:S01]  /*5e30*/  LDG.E R63, desc[UR38][R4.64] ;  /* 0x00000026043f7981 */ /* 0x020362000c1e1900 */
[----:B------:R-:W-:Y:S01]  /*5e40*/  MOV R101, 0x1 ;  /* 0x0000000100657802 */ /* 0x000fe20000000f00 */
[----:B------:R-:W-:Y:S06]  /*5e50*/  BRA `(.L_x_110) ;  /* 0x00000000000c7947 */ /* 0x000fec0003800000 */
.L_x_111:
[----:B------:R-:W1:Y:S01]  /*5e60*/  LDCU UR4, c[0x0][0x880] ;  /* 0x00011000ff0477ac */ /* 0x000e620008000800 */
[----:B------:R-:W-:Y:S01]  /*5e70*/  HFMA2 R101, -RZ, RZ, 0, 5.9604644775390625e-08 ;  /* 0x00000001ff657431 */ /* 0x000fe200000001ff */
[----:B-1---5:R-:W-:Y:S02]  /*5e80*/  MOV R63, UR4 ;  /* 0x00000004003f7c02 */ /* 0x022fe40008000f00 */
.L_x_110:
[----:B-1----:R-:W1:Y:S02]  /*5e90*/  LDC.64 R4, c[0x0][0x8b0] ;  /* 0x00022c00ff047b82 */ /* 0x002e640000000a00 */
        /* <DEDUP_REMOVED lines=11> */
[----:B------:R-:W-:Y:S05]  /*5f50*/  BRA `(.L_x_112) ;  /* 0x0000000000087947 */ /* 0x000fea0003800000 */
.L_x_113:
[----:B------:R-:W1:Y:S02]  /*5f60*/  LDCU UR4, c[0x0][0x8a0] ;  /* 0x00011400ff0477ac */ /* 0x000e640008000800 */
[----:B-1---5:R-:W-:Y:S02]  /*5f70*/  MOV R42, UR4 ;  /* 0x00000004002a7c02 */ /* 0x022fe40008000f00 */
.L_x_112:
[----:B------:R-:W-:Y:S01]  /*5f80*/  UISETP.NE.AND UP0, UPT, UR45, URZ, UPT ;  /* 0x000000ff2d00728c */ /* 0x000fe2000bf05270 */
[----:B------:R-:W-:-:S04]  /*5f90*/  PLOP3.LUT P0, PT, PT, PT, PT, 0x8, 0x80 ;  /* 0x000000000080781c */ /* 0x000fc80003f0e170 */
[----:B------:R-:W-:-:S04]  /*5fa0*/  P2R R127, PR, RZ, 0x1 ;  /* 0x00000001ff7f7803 */ /* 0x000fc80000000000 */
[----:B------:R-:W-:Y:S05]  /*5fb0*/  BRA.U !UP0, `(.L_x_114) ;  /* 0x00000001083c7547 */ /* 0x000fea000b800000 */
[----:B------:R-:W-:-:S04]  /*5fc0*/  ISETP.NE.U32.AND P0, PT, R2, RZ, PT ;  /* 0x000000ff0200720c */ /* 0x000fc80003f05070 */
[----:B------:R-:W-:-:S13]  /*5fd0*/  ISETP.NE.AND.EX P0, PT, R3, RZ, PT, P0 ;  /* 0x000000ff0300720c */ /* 0x000fda0003f05300 */
[----:B-----5:R-:W-:-:S04]  /*5fe0*/  @!P0 FSETP.EQ.AND P1, PT, R63, RZ, PT ;  /* 0x000000ff3f00820b */ /* 0x020fc80003f22000 */
[----:B------:R-:W-:Y:S01]  /*5ff0*/  P2R R127, PR, RZ, 0x2 ;  /* 0x00000002ff7f7803 */ /* 0x000fe20000000000 */
[----:B------:R-:W-:Y:S08]  /*6000*/  @!P0 BRA `(.L_x_114) ;  /* 0x0000000000288947 */ /* 0x000ff00003800000 */
[----:B------:R-:W2:Y:S01]  /*6010*/  LDCU.64 UR4, c[0x0][0x888] ;  /* 0x00011100ff0477ac */ /* 0x000ea20008000a00 */
[----:B------:R-:W-:Y:S02]  /*6020*/  LOP3.LUT P1, RZ, R101, 0xff, RZ, 0xc0, !PT ;  /* 0x000000ff65ff7812 */ /* 0x000fe4000782c0ff */
[----:B------:R-:W-:-:S04]  /*6030*/  FSETP.NEU.AND P0, PT, R63, RZ, PT ;  /* 0x000000ff3f00720b */ /* 0x000fc80003f0d000 */
[----:B------:R-:W-:Y:S02]  /*6040*/  SEL R0, RZ, 0xffffffff, P0 ;  /* 0xffffffffff007807 */ /* 0x000fe40000000000 */
[----:B--2---:R-:W-:-:S04]  /*6050*/  ISETP.NE.U32.AND P2, PT, RZ, UR4, PT ;  /* 0x00000004ff007c0c */ /* 0x004fc8000bf45070 */
[----:B------:R-:W-:-:S04]  /*6060*/  ISETP.NE.AND.EX P2, PT, RZ, UR5, PT, P2 ;  /* 0x00000005ff007c0c */ /* 0x000fc8000bf45320 */
[----:B------:R-:W-:-:S04]  /*6070*/  @!P1 SEL R0, RZ, 0xffffffff, P2 ;  /* 0xffffffffff009807 */ /* 0x000fc80001000000 */
[----:B------:R-:W-:-:S04]  /*6080*/  LOP3.LUT R0, R0, 0x1, RZ, 0xc0, !PT ;  /* 0x0000000100007812 */ /* 0x000fc800078ec0ff */
[----:B------:R-:W-:-:S04]  /*6090*/  ISETP.EQ.U32.AND P0, PT, R0, 0x1, PT ;  /* 0x000000010000780c */ /* 0x000fc80003f02070 */
[----:B------:R-:W-:-:S09]  /*60a0*/  P2R R127, PR, RZ, 0x1 ;  /* 0x00000001ff7f7803 */ /* 0x000fd20000000000 */
.L_x_114:
[----:B------:R-:W-:Y:S01]  /*60b0*/  ISETP.NE.AND P5, PT, R127, RZ, PT ;  /* 0x000000ff7f00720c */ /* 0x000fe20003fa5270 */
[----:B------:R-:W-:Y:S01]  /*60c0*/  IMAD.MOV.U32 R111, RZ, RZ, 0x1 ;  /* 0x00000001ff6f7424 */ /* 0x000fe200078e00ff */
[----:B------:R-:W-:Y:S01]  /*60d0*/  LEA R3, R40, UR41, 0x3 ;  /* 0x0000002928037c11 */ /* 0x000fe2000f8e18ff */
[----:B------:R-:W-:Y:S01]  /*60e0*/  IMAD.SHL.U32 R104, R23, 0x80, RZ ;  /* 0x0000008017687824 */ /* 0x000fe200078e00ff */
[----:B------:R-:W-:Y:S01]  /*60f0*/  SHF.L.U32 R0, R118, 0x1f, RZ ;  /* 0x0000001f76007819 */ /* 0x000fe200000006ff */
[----:B------:R-:W-:Y:S01]  /*6100*/  IMAD.SHL.U32 R103, R22, 0x80, RZ ;  /* 0x0000008016677824 */ /* 0x000fe200078e00ff */
[----:B-----5:R-:W-:Y:S01]  /*6110*/  FSETP.NEU.AND P3, PT, R63, RZ, PT ;  /* 0x000000ff3f00720b */ /* 0x020fe20003f6d000 */
[----:B------:R-:W-:Y:S01]  /*6120*/  IMAD R38, R40, 0x80, R41 ;  /* 0x0000008028267824 */ /* 0x000fe200078e0229 */
[----:B------:R-:W-:Y:S01]  /*6130*/  CS2R R98, SRZ ;  /* 0x0000000000627805 */ /* 0x000fe2000001ff00 */
[----:B------:R-:W-:Y:S01]  /*6140*/  IMAD.MOV.U32 R39, RZ, RZ, RZ ;  /* 0x000000ffff277224 */ /* 0x000fe200078e00ff */
[----:B------:R-:W-:Y:S01]  /*6150*/  CS2R R96, SRZ ;  /* 0x0000000000607805 */ /* 0x000fe2000001ff00 */
[----:B------:R-:W-:Y:S01]  /*6160*/  IMAD.U32 R110, RZ, RZ, UR42 ;  /* 0x0000002aff6e7e24 */ /* 0x000fe2000f8e00ff */
[----:B------:R-:W-:Y:S01]  /*6170*/  CS2R R94, SRZ ;  /* 0x00000000005e7805 */ /* 0x000fe2000001ff00 */
[----:B------:R-:W-:Y:S01]  /*6180*/  VOTEU.ALL UP0, P5 ;  /* 0x0000000000ff7886 */ /* 0x000fe20002800000 */
[----:B------:R-:W-:Y:S01]  /*6190*/  @!P5 SHF.L.U32 R2, R112, 0x1f, RZ ;  /* 0x0000001f7002d819 */ /* 0x000fe200000006ff */
[----:B------:R-:W-:Y:S01]  /*61a0*/  IMAD.U32 R109, RZ, RZ, UR43 ;  /* 0x0000002bff6d7e24 */ /* 0x000fe2000f8e00ff */
[----:B------:R-:W-:-:S02]  /*61b0*/  CS2R R92, SRZ ;  /* 0x00000000005c7805 */ /* 0x000fc4000001ff00 */
[----:B------:R-:W-:Y:S01]  /*61c0*/  CS2R R90, SRZ ;  /* 0x00000000005a7805 */ /* 0x000fe2000001ff00 */
[----:B------:R-:W-:Y:S01]  /*61d0*/  @!UP0 ULEA UR4, UR43, UR41, 0x3 ;  /* 0x000000292b048291 */ /* 0x000fe2000f8e18ff */
[----:B------:R-:W-:Y:S02]  /*61e0*/  CS2R R88, SRZ ;  /* 0x0000000000587805 */ /* 0x000fe4000001ff00 */
[----:B------:R-:W-:Y:S02]  /*61f0*/  CS2R R86, SRZ ;  /* 0x0000000000567805 */ /* 0x000fe4000001ff00 */
[----:B------:R-:W-:-:S04]  /*6200*/  CS2R R84, SRZ ;  /* 0x0000000000547805 */ /* 0x000fc8000001ff00 */
[----:B------:R2:W3:Y:S02]  /*6210*/  @!P5 SYNCS.PHASECHK.TRANS64.TRYWAIT P1, [UR4+0x80], R2 ;  /* 0x00008002ff00d5a7 */ /* 0x0004e40008021104 */
[----:B------:R-:W4:Y:S01]  /*6220*/  LDCU.64 UR4, c[0x0][0x888] ;  /* 0x00011100ff0477ac */ /* 0x000f220008000a00 */
[----:B------:R1:W3:Y:S01]  /*6230*/  SYNCS.PHASECHK.TRANS64.TRYWAIT P0, [R3+URZ+0xf0], R0 ;  /* 0x0000f000030075a7 */ /* 0x0002e200080011ff */
[----:B----4-:R-:W-:-:S04]  /*6240*/  ISETP.NE.U32.AND P2, PT, RZ, UR4, PT ;  /* 0x00000004ff007c0c */ /* 0x010fc8000bf45070 */
[----:B------:R-:W-:-:S04]  /*6250*/  ISETP.NE.AND.EX P2, PT, RZ, UR5, PT, P2 ;  /* 0x00000005ff007c0c */ /* 0x000fc8000bf45320 */
[----:B--2---:R-:W-:Y:S02]  /*6260*/  SEL R2, RZ, 0xffffffff, P2 ;  /* 0xffffffffff027807 */ /* 0x004fe40001000000 */
[----:B------:R-:W-:Y:S02]  /*6270*/  LOP3.LUT P2, R102, R101, 0xff, RZ, 0xc0, !PT ;  /* 0x000000ff65667812 */ /* 0x000fe4000784c0ff */
[----:B-1----:R-:W-:-:S04]  /*6280*/  SEL R0, RZ, 0xffffffff, P3 ;  /* 0xffffffffff007807 */ /* 0x002fc80001800000 */
[----:B------:R-:W-:-:S04]  /*6290*/  @P4 SEL R0, R2, R0, !P2 ;  /* 0x0000000002004207 */ /* 0x000fc80005000000 */
[----:B------:R-:W-:-:S04]  /*62a0*/  LOP3.LUT R0, R0, 0x1, RZ, 0xc0, !PT ;  /* 0x0000000100007812 */ /* 0x000fc800078ec0ff */
[----:B------:R-:W-:-:S04]  /*62b0*/  ISETP.NE.U32.AND P2, PT, R0, 0x1, PT ;  /* 0x000000010000780c */ /* 0x000fc80003f45070 */
[----:B------:R-:W-:Y:S02]  /*62c0*/  P2R R125, PR, RZ, 0x4 ;  /* 0x00000004ff7d7803 */ /* 0x000fe40000000000 */
[----:B---3--:R-:W-:Y:S02]  /*62d0*/  @!P5 SEL R111, RZ, 0x1, !P1 ;  /* 0x00000001ff6fd807 */ /* 0x008fe40004800000 */
[----:B------:R-:W-:-:S07]  /*62e0*/  SEL R105, RZ, 0x1, !P0 ;  /* 0x00000001ff697807 */ /* 0x000fce0004000000 */
.L_x_227:
[----:B------:R-:W-:Y:S01]  /*62f0*/  ISETP.NE.AND P0, PT, R127, RZ, PT ;  /* 0x000000ff7f00720c */ /* 0x000fe20003f05270 */
[----:B------:R-:W-:Y:S05]  /*6300*/  YIELD ;  /* 0x0000000000007946 */ /* 0x000fea0003800000 */
[----:B------:R-:W-:Y:S07]  /*6310*/  BSSY B1, `(.L_x_115) ;  /* 0x000001a000017945 */ /* 0x000fee0003800000 */
[----:B------:R-:W-:Y:S05]  /*6320*/  @P0 BRA `(.L_x_116) ;  /* 0x0000000000600947 */ /* 0x000fea0003800000 */
[----:B------:R-:W-:Y:S01]  /*6330*/  ISETP.NE.AND P1, PT, R125, RZ, PT ;  /* 0x000000ff7d00720c */ /* 0x000fe20003f25270 */
[----:B------:R-:W-:Y:S01]  /*6340*/  BSSY B0, `(.L_x_117) ;  /* 0x000000b000007945 */ /* 0x000fe20003800000 */
[----:B------:R-:W-:Y:S11]  /*6350*/  ISETP.NE.AND P0, PT, R111, RZ, PT ;  /* 0x000000ff6f00720c */ /* 0x000ff60003f05270 */
[----:B------:R-:W-:Y:S05]  /*6360*/  @P1 LEA R6, R109, R120, 0xd ;  /* 0x000000786d061211 */ /* 0x000fea00078e68ff */
[--C-:B------:R-:W-:Y:S02]  /*6370*/  @P1 IMAD R5, R122, -0x10, R6.reuse ;  /* 0xfffffff07a051824 */ /* 0x100fe400078e0206 */
[----:B------:R-:W-:Y:S03]  /*6380*/  @P1 IMAD R4, R121, -0x10, R6 ;  /* 0xfffffff079041824 */ /* 0x000fe600078e0206 */
[----:B------:R-:W-:Y:S01]  /*6390*/  @P1 LEA R3, R119, R5, 0x4 ;  /* 0x0000000577031211 */ /* 0x000fe200078e20ff */
[----:B------:R-:W-:Y:S06]  /*63a0*/  @P0 BRA `(.L_x_118) ;  /* 0x0000000000100947 */ /* 0x000fec0003800000 */
[----:B------:R-:W-:Y:S02]  /*63b0*/  LEA R2, R109, UR41, 0x3 ;  /* 0x000000296d027c11 */ /* 0x000fe4000f8e18ff */
[----:B------:R-:W-:Y:S04]  /*63c0*/  SHF.L.U32 R0, R112, 0x1f, RZ ;  /* 0x0000001f70007819 */ /* 0x000fe800000006ff */
[----:B------:R-:W1:Y:S02]  /*63d0*/  SYNCS.PHASECHK.TRANS64.TRYWAIT P0, [R2+URZ+0x80], R0 ;  /* 0x00008000020075a7 */ /* 0x000e6400080011ff */
[----:B-1----:R-:W-:Y:S05]  /*63e0*/  @!P0 BRA `(.L_x_119) ;  /* 0x0000004c00788947 */ /* 0x002fea0003800000 */
.L_x_118:
[----:B------:R-:W-:Y:S05]  /*63f0*/  BSYNC B0 ;  /* 0x0000000000007941 */ /* 0x000fea0003800000 */
.L_x_117:
[----:B------:R-:W-:Y:S01]  /*6400*/  ISETP.NE.AND P0, PT, R125, RZ, PT ;  /* 0x000000ff7d00720c */ /* 0x000fe20003f05270 */
[----:B------:R-:W-:Y:S11]  /*6410*/  VIADD R109, R109, 0x1 ;  /* 0x000000016d6d7836 */ /* 0x000ff60000000000 */
[----:B------:R-:W-:Y:S01]  /*6420*/  @!UPT UIADD3 URZ, UPT, UPT, URZ, URZ, URZ ;  /* 0x000000fffffff290 */ /* 0x000fe2000fffe0ff */
[----:B------:R2:W3:Y:S04]  /*6430*/  @P0 LDS.128 R84, [R6] ;  /* 0x0000000006540984 */ /* 0x0004e80000000c00 */
[----:B------:R2:W4:Y:S04]  /*6440*/  @P0 LDS.128 R92, [R4+0x20] ;  /* 0x00002000045c0984 */ /* 0x0005280000000c00 */
[----:B------:R2:W2:Y:S04]  /*6450*/  @P0 LDS.128 R88, [R5+0x10] ;  /* 0x0000100005580984 */ /* 0x0004a80000000c00 */
[----:B------:R2:W2:Y:S01]  /*6460*/  @P0 LDS.128 R96, [R3+0x10] ;  /* 0x0000100003600984 */ /* 0x0004a20000000c00 */
[C---:B------:R-:W-:Y:S04]  /*6470*/  ISETP.NE.AND P0, PT, R109.reuse, 0x4, PT ;  /* 0x000000046d00780c */ /* 0x040fe80003f05270 */
[----:B-1----:R-:W-:Y:S02]  /*6480*/  SEL R0, RZ, 0x1, P0 ;  /* 0x00000001ff007807 */ /* 0x002fe40000000000 */
[----:B------:R-:W-:Y:S02]  /*6490*/  SEL R109, R109, RZ, P0 ;  /* 0x000000ff6d6d7207 */ /* 0x000fe40000000000 */
[----:B------:R-:W-:Y:S02]  /*64a0*/  LOP3.LUT R112, R112, R0, RZ, 0x3c, !PT ;  /* 0x0000000070707212 */ /* 0x000fe400078e3cff */
.L_x_116:
[----:B------:R-:W-:Y:S05]  /*64b0*/  BSYNC B1 ;  /* 0x0000000000017941 */ /* 0x000fea0003800000 */
.L_x_115:
[C---:B------:R-:W-:Y:S01]  /*64c0*/  LOP3.LUT P1, RZ, R39.reuse, R105, RZ, 0xfc, !PT ;  /* 0x0000006927ff7212 */ /* 0x040fe2000782fcff */
[----:B------:R-:W-:Y:S01]  /*64d0*/  IMAD.SHL.U32 R37, R39, 0x20, RZ ;  /* 0x0000002027257824 */ /* 0x000fe200078e00ff */
[----:B------:R-:W-:Y:S01]  /*64e0*/  LEA R128, R40, UR41, 0x3 ;  /* 0x0000002928807c11 */ /* 0x000fe2000f8e18ff */
[----:B------:R-:W-:Y:S02]  /*64f0*/  BSSY B0, `(.L_x_120) ;  /* 0x0000009000007945 */ /* 0x000fe40003800000 */
[----:B------:R-:W-:Y:S05]  /*6500*/  IMAD.IADD R2, R38, 0x1, R37 ;  /* 0x0000000126027824 */ /* 0x000fea00078e0225 */
[----:B------:R-:W-:Y:S04]  /*6510*/  SHF.R.U32.HI R0, RZ, 0x15, R2 ;  /* 0x00000015ff007819 */ /* 0x000fe80000011602 */
[----:B------:R-:W-:Y:S01]  /*6520*/  LOP3.LUT P0, RZ, R0, 0x3, R124, 0x48, !PT ;  /* 0x0000000300ff7812 */ /* 0x000fe2000780487c */
[----:B------:R-:W-:Y:S01]  /*6530*/  @!UPT UIADD3 URZ, UPT, UPT, URZ, URZ, URZ ;  /* 0x000000fffffff290 */ /* 0x000fe2000fffe0ff */
[----:B------:R-:W-:Y:S11]  /*6540*/  @P1 BRA `(.L_x_121) ;  /* 0x00000000000c1947 */ /* 0x000ff60003800000 */
[----:B------:R-:W-:Y:S04]  /*6550*/  SHF.L.U32 R0, R118, 0x1f, RZ ;  /* 0x0000001f76007819 */ /* 0x000fe800000006ff */
[----:B------:R-:W1:Y:S02]  /*6560*/  SYNCS.PHASECHK.TRANS64.TRYWAIT P1, [R128+URZ+0xf0], R0 ;  /* 0x0000f000800075a7 */ /* 0x000e6400080211ff */
[----:B-1----:R-:W-:Y:S05]  /*6570*/  @!P1 BRA `(.L_x_122) ;  /* 0x0000004c00289947 */ /* 0x002fea0003800000 */
.L_x_121:
[----:B------:R-:W-:Y:S05]  /*6580*/  BSYNC B0 ;  /* 0x0000000000007941 */ /* 0x000fea0003800000 */
.L_x_120:
[----:B------:R-:W-:Y:S05]  /*6590*/  @!P0 BRA `(.L_x_123) ;  /* 0x0000000000408947 */ /* 0x000fea0003800000 */
[----:B------:R-:W2:Y:S01]  /*65a0*/  LDCU.64 UR8, c[0x4][0x70] ;  /* 0x01000e00ff0877ac */ /* 0x000ea20008000a00 */
[----:B------:R-:W-:Y:S01]  /*65b0*/  MOV R15, 0x0 ;  /* 0x00000000000f7802 */ /* 0x000fe20000000f00 */
[----:B------:R-:W-:Y:S02]  /*65c0*/  HFMA2 R12, -RZ, RZ, 0, 5.9604644775390625e-08 ;  /* 0x00000001ff0c7431 */ /* 0x000fe400000001ff */
[----:B------:R-:W-:Y:S02]  /*65d0*/  IMAD.MOV.U32 R8, RZ, RZ, 0x192 ;  /* 0x00000192ff087424 */ /* 0x000fe400078e00ff */
[----:B------:R-:W-:Y:S01]  /*65e0*/  IMAD.MOV.U32 R13, RZ, RZ, RZ ;  /* 0x000000ffff0d7224 */ /* 0x000fe200078e00ff */
[----:B------:R-:W1:Y:S01]  /*65f0*/  LDCU.64 UR6, c[0x4][0x78] ;  /* 0x01000f00ff0677ac */ /* 0x000e620008000a00 */
[----:B------:R-:W3:Y:S01]  /*6600*/  LDC.64 R14, c[0x4][R15] ;  /* 0x010000000f0e7b82 */ /* 0x000ee20000000a00 */
[----:B------:R-:W5:Y:S01]  /*6610*/  LDCU.64 UR4, c[0x4][0x10] ;  /* 0x01000200ff0477ac */ /* 0x000f620008000a00 */
[----:B--2---:R-:W-:Y:S01]  /*6620*/  MOV R5, UR9 ;  /* 0x0000000900057c02 */ /* 0x004fe20008000f00 */
[----:B------:R-:W-:Y:S01]  /*6630*/  IMAD.U32 R4, RZ, RZ, UR8 ;  /* 0x00000008ff047e24 */ /* 0x000fe2000f8e00ff */
[----:B-1----:R-:W-:Y:S01]  /*6640*/  MOV R7, UR7 ;  /* 0x0000000700077c02 */ /* 0x002fe20008000f00 */
[----:B------:R-:W-:Y:S01]  /*6650*/  IMAD.U32 R6, RZ, RZ, UR6 ;  /* 0x00000006ff067e24 */ /* 0x000fe2000f8e00ff */
[----:B-----5:R-:W-:Y:S01]  /*6660*/  MOV R11, UR5 ;  /* 0x00000005000b7c02 */ /* 0x020fe20008000f00 */
[----:B------:R-:W-:Y:S02]  /*6670*/  IMAD.U32 R10, RZ, RZ, UR4 ;  /* 0x00000004ff0a7e24 */ /* 0x000fe4000f8e00ff */
[----:B------:R-:W-:Y:S07]  /*6680*/  LEPC R20, `(.L_x_123) ;  /* 0x000000001014794e */ /* 0x000fee0000000000 */
[----:B---34-:R-:W-:Y:S05]  /*6690*/  CALL.ABS.NOINC R14 ;  /* 0x000000000e007343 */ /* 0x018fea0003c00000 */
.L_x_123:
[----:B------:R-:W-:Y:S05]  /*66a0*/  WARPSYNC.ALL ;  /* 0x0000000000007948 */ /* 0x000fea0003800000 */
[----:B------:R-:W-:Y:S01]  /*66b0*/  R2UR UR4, R2 ;  /* 0x00000000020472ca */ /* 0x000fe200000e0000 */
[--C-:B---3--:R-:W-:Y:S01]  /*66c0*/  HADD2.F32 R43, -RZ, R84.reuse.H0_H0 ;  /* 0x20000054ff2b7230 */ /* 0x108fe20000004100 */
[----:B------:R-:W-:Y:S01]  /*66d0*/  MOV R64, 0x3bbb989d ;  /* 0x3bbb989d00407802 */ /* 0x000fe20000000f00 */
[----:B------:R-:W-:Y:S01]  /*66e0*/  HADD2.F32 R44, -RZ, R84.H1_H1 ;  /* 0x30000054ff2c7230 */ /* 0x000fe20000004100 */
[----:B------:R-:W-:Y:S01]  /*66f0*/  ISETP.NE.AND P1, PT, R39, 0x3, PT ;  /* 0x000000032700780c */ /* 0x000fe20003f25270 */
[--C-:B------:R-:W-:Y:S01]  /*6700*/  HADD2.F32 R45, -RZ, R85.reuse.H0_H0 ;  /* 0x20000055ff2d7230 */ /* 0x100fe20000004100 */
[----:B------:R-:W-:Y:S07]  /*6710*/  BSSY.RECONVERGENT B1, `(.L_x_124) ;  /* 0x0000176000017945 */ /* 0x000fee0003800200 */
[----:B--2---:R-:W1:Y:S04]  /*6720*/  LDTM.x32 R4, tmem[UR4] ;  /* 0x00000004000479ee */ /* 0x004e6800082c0000 */
[----:B------:R-:W-:Y:S01]  /*6730*/  @!P1 NOP ;  /* 0x0000000000009918 */ /* 0x000fe20000000000 */
[----:B------:R-:W-:Y:S04]  /*6740*/  @!P1 IADD3 R128, PT, PT, R128, 0x110, RZ ;  /* 0x0000011080809810 */ /* 0x000fe80007ffe0ff */
[----:B------:R-:W-:Y:S04]  /*6750*/  @!P1 LOP3.LUT R128, R128, 0xfefffff8, RZ, 0xc0, !PT ;  /* 0xfefffff880809812 */ /* 0x000fe800078ec0ff */
[----:B-1----:R1:W-:Y:S01]  /*6760*/  @!P1 SYNCS.ARRIVE.TRANS64.RED.A1T0 RZ, [R128+URZ], RZ ;  /* 0x000000ff80ff99a7 */ /* 0x0023e200081004ff */
[C---:B------:R-:W-:Y:S01]  /*6770*/  FMUL R0, R42.reuse, R4 ;  /* 0x000000042a007220 */ /* 0x040fe20000400000 */
        /* <DEDUP_REMOVED lines=18> */
[----:B------:R-:W-:Y:S02]  /*68a0*/  HADD2.F32 R32, -RZ, R85.H1_H1 ;  /* 0x30000055ff207230 */ /* 0x000fe40000004100 */
[C---:B------:R-:W-:Y:S01]  /*68b0*/  FMUL R7, R42.reuse, R7 ;  /* 0x000000072a077220 */ /* 0x040fe20000400000 */
[C---:B------:R-:W-:Y:S01]  /*68c0*/  FMUL R18, R42.reuse, R22 ;  /* 0x000000162a127220 */ /* 0x040fe20000400000 */
[C---:B------:R-:W-:Y:S01]  /*68d0*/  FMUL R29, R42.reuse, R33 ;  /* 0x000000212a1d7220 */ /* 0x040fe20000400000 */
[C---:B------:R-:W-:Y:S01]  /*68e0*/  FMUL R22, R42.reuse, R26 ;  /* 0x0000001a2a167220 */ /* 0x040fe20000400000 */
[C---:B------:R-:W-:Y:S01]  /*68f0*/  FFMA R0, R63.reuse, R43, R0 ;  /* 0x0000002b3f007223 */ /* 0x040fe20000000000 */
[--C-:B------:R-:W-:Y:S02]  /*6900*/  HADD2.F32 R33, -RZ, R86.reuse.H0_H0 ;  /* 0x20000056ff217230 */ /* 0x100fe40000004100 */
[C---:B------:R-:W-:Y:S01]  /*6910*/  FMUL R26, R42.reuse, R30 ;  /* 0x0000001e2a1a7220 */ /* 0x040fe20000400000 */
[C---:B------:R-:W-:Y:S01]  /*6920*/  FFMA R2, R63.reuse, R44, R2 ;  /* 0x0000002c3f027223 */ /* 0x040fe20000000002 */
[C---:B------:R-:W-:Y:S01]  /*6930*/  FMUL R30, R42.reuse, R34 ;  /* 0x000000222a1e7220 */ /* 0x040fe20000400000 */
[C---:B------:R-:W-:Y:S01]  /*6940*/  FFMA R3, R63.reuse, R45, R3 ;  /* 0x0000002d3f037223 */ /* 0x040fe20000000003 */
[----:B------:R-:W-:Y:S02]  /*6950*/  HADD2.F32 R34, -RZ, R86.H1_H1 ;  /* 0x30000056ff227230 */ /* 0x000fe40000004100 */
[C---:B------:R-:W-:Y:S01]  /*6960*/  FFMA R7, R63.reuse, R32, R7 ;  /* 0x000000203f077223 */ /* 0x040fe20000000007 */
[--C-:B------:R-:W-:Y:S02]  /*6970*/  HADD2.F32 R32, -RZ, R87.reuse.H0_H0 ;  /* 0x20000057ff207230 */ /* 0x100fe40000004100 */
[C---:B------:R-:W-:Y:S01]  /*6980*/  FFMA R4, R63.reuse, R33, R4 ;  /* 0x000000213f047223 */ /* 0x040fe20000000004 */
[----:B------:R-:W-:Y:S02]  /*6990*/  HADD2.F32 R43, -RZ, R87.H1_H1 ;  /* 0x30000057ff2b7230 */ /* 0x000fe40000004100 */
[C---:B------:R-:W-:Y:S01]  /*69a0*/  FMUL R11, R42.reuse, R11 ;  /* 0x0000000b2a0b7220 */ /* 0x040fe20000400000 */
[--C-:B------:R-:W-:Y:S02]  /*69b0*/  HADD2.F32 R33, -RZ, R88.reuse.H0_H0 ;  /* 0x20000058ff217230 */ /* 0x100fe40000004100 */
[C---:B------:R-:W-:Y:S01]  /*69c0*/  FFMA R5, R63.reuse, R34, R5 ;  /* 0x000000223f057223 */ /* 0x040fe20000000005 */
[C---:B------:R-:W-:Y:S01]  /*69d0*/  FFMA R6, R63.reuse, R32, R6 ;  /* 0x000000203f067223 */ /* 0x040fe20000000006 */
[C---:B------:R-:W-:Y:S01]  /*69e0*/  FFMA R11, R63.reuse, R43, R11 ;  /* 0x0000002b3f0b7223 */ /* 0x040fe2000000000b */
[----:B------:R-:W-:Y:S02]  /*69f0*/  HADD2.F32 R32, -RZ, R88.H1_H1 ;  /* 0x30000058ff207230 */ /* 0x000fe40000004100 */
[C---:B------:R-:W-:Y:S01]  /*6a00*/  FFMA R8, R63.reuse, R33, R8 ;  /* 0x000000213f087223 */ /* 0x040fe20000000008 */
[--C-:B------:R-:W-:Y:S02]  /*6a10*/  HADD2.F32 R34, -RZ, R89.reuse.H0_H0 ;  /* 0x20000059ff227230 */ /* 0x100fe40000004100 */
[C---:B------:R-:W-:Y:S01]  /*6a20*/  FMUL R15, R42.reuse, R15 ;  /* 0x0000000f2a0f7220 */ /* 0x040fe20000400000 */
[----:B------:R-:W-:Y:S02]  /*6a30*/  HADD2.F32 R33, -RZ, R89.H1_H1 ;  /* 0x30000059ff217230 */ /* 0x000fe40000004100 */
[C---:B------:R-:W-:Y:S01]  /*6a40*/  FFMA R9, R63.reuse, R32, R9 ;  /* 0x000000203f097223 */ /* 0x040fe20000000009 */
[--C-:B------:R-:W-:Y:S02]  /*6a50*/  HADD2.F32 R43, -RZ, R90.reuse.H0_H0 ;  /* 0x2000005aff2b7230 */ /* 0x100fe40000004100 */
[C---:B------:R-:W-:Y:S01]  /*6a60*/  FFMA R10, R63.reuse, R34, R10 ;  /* 0x000000223f0a7223 */ /* 0x040fe2000000000a */
[----:B------:R-:W-:Y:S02]  /*6a70*/  HADD2.F32 R32, -RZ, R90.H1_H1 ;  /* 0x3000005aff207230 */ /* 0x000fe40000004100 */
[C---:B------:R-:W-:Y:S01]  /*6a80*/  FFMA R15, R63.reuse, R33, R15 ;  /* 0x000000213f0f7223 */ /* 0x040fe2000000000f */
[--C-:B------:R-:W-:Y:S02]  /*6a90*/  HADD2.F32 R33, -RZ, R91.reuse.H0_H0 ;  /* 0x2000005bff217230 */ /* 0x100fe40000004100 */
[C---:B------:R-:W-:Y:S01]  /*6aa0*/  FFMA R12, R63.reuse, R43, R12 ;  /* 0x0000002b3f0c7223 */ /* 0x040fe2000000000c */
[----:B------:R-:W-:Y:S02]  /*6ab0*/  HADD2.F32 R34, -RZ, R91.H1_H1 ;  /* 0x3000005bff227230 */ /* 0x000fe40000004100 */
[C---:B------:R-:W-:Y:S01]  /*6ac0*/  FFMA R13, R63.reuse, R32, R13 ;  /* 0x000000203f0d7223 */ /* 0x040fe2000000000d */
[C---:B------:R-:W-:Y:S01]  /*6ad0*/  FMUL R19, R42.reuse, R19 ;  /* 0x000000132a137220 */ /* 0x040fe20000400000 */
[--C-:B----4-:R-:W-:Y:S02]  /*6ae0*/  HADD2.F32 R32, -RZ, R92.reuse.H0_H0 ;  /* 0x2000005cff207230 */ /* 0x110fe40000004100 */
        /* <DEDUP_REMOVED lines=8> */
[--C-:B------:R-:W-:Y:S02]  /*6b70*/  HADD2.F32 R34, -RZ, R94.reuse.H0_H0 ;  /* 0x2000005eff227230 */ /* 0x100fe40000004100 */
[C---:B------:R-:W-:Y:S01]  /*6b80*/  FFMA R18, R63.reuse, R33, R18 ;  /* 0x000000213f127223 */ /* 0x040fe20000000012 */
[----:B------:R-:W-:Y:S02]  /*6b90*/  HADD2.F32 R33, -RZ, R94.H1_H1 ;  /* 0x3000005eff217230 */ /* 0x000fe40000004100 */
[C---:B------:R-:W-:Y:S01]  /*6ba0*/  FFMA R23, R63.reuse, R32, R23 ;  /* 0x000000203f177223 */ /* 0x040fe20000000017 */
[--C-:B------:R-:W-:Y:S02]  /*6bb0*/  HADD2.F32 R43, -RZ, R95.reuse.H0_H0 ;  /* 0x2000005fff2b7230 */ /* 0x100fe40000004100 */
[C---:B------:R-:W-:Y:S01]  /*6bc0*/  FFMA R20, R63.reuse, R34, R20 ;  /* 0x000000223f147223 */ /* 0x040fe20000000014 */
[----:B------:R-:W-:Y:S02]  /*6bd0*/  HADD2.F32 R32, -RZ, R95.H1_H1 ;  /* 0x3000005fff207230 */ /* 0x000fe40000004100 */
[C---:B------:R-:W-:Y:S01]  /*6be0*/  FMUL R27, R42.reuse, R27 ;  /* 0x0000001b2a1b7220 */ /* 0x040fe20000400000 */
        /* <DEDUP_REMOVED lines=16> */
[----:B------:R-:W-:Y:S02]  /*6cf0*/  HFMA2 R33, -RZ, RZ, 3.7421875, 0 ;  /* 0x437c0000ff217431 */ /* 0x000fe400000001ff */
[----:B------:R-:W-:Y:S02]  /*6d00*/  HADD2.F32 R43, -RZ, R99.H1_H1 ;  /* 0x30000063ff2b7230 */ /* 0x000fe40000004100 */
[----:B------:R-:W-:Y:S01]  /*6d10*/  FMUL R35, R42, R35 ;  /* 0x000000232a237220 */ /* 0x000fe20000400000 */
[C---:B------:R-:W-:Y:S01]  /*6d20*/  FFMA R29, R63.reuse, R32, R29 ;  /* 0x000000203f1d7223 */ /* 0x040fe2000000001d */
[C---:B------:R-:W-:Y:S02]  /*6d30*/  FFMA R30, R63.reuse, R34, R30 ;  /* 0x000000223f1e7223 */ /* 0x040fe4000000001e */
[----:B------:R-:W-:Y:S01]  /*6d40*/  FFMA R35, R63, R43, R35 ;  /* 0x0000002b3f237223 */ /* 0x000fe20000000023 */
[-C--:B------:R-:W-:Y:S04]  /*6d50*/  FFMA.SAT R34, R0, -R64.reuse, 0.5 ;  /* 0x3f00000000227423 */ /* 0x080fe80000002840 */
[-C--:B------:R-:W-:Y:S04]  /*6d60*/  FFMA.RM R34, R34, R33.reuse, 12582913 ;  /* 0x4b40000122227423 */ /* 0x080fe80000004021 */
[----:B------:R-:W-:Y:S04]  /*6d70*/  FADD R32, R34, -12583039 ;  /* 0xcb40007f22207421 */ /* 0x000fe80000000000 */
[C---:B------:R-:W-:Y:S04]  /*6d80*/  FFMA R32, R0.reuse, -1.4426950216293334961, -R32 ;  /* 0xbfb8aa3b00207823 */ /* 0x040fe80000000820 */
[----:B------:R-:W-:Y:S01]  /*6d90*/  FFMA R32, R0, -1.925963033500011079e-08, R32 ;  /* 0xb2a5706000207823 */ /* 0x000fe20000000020 */
[-C--:B------:R-:W-:Y:S04]  /*6da0*/  FFMA.SAT R0, R2, -R64.reuse, 0.5 ;  /* 0x3f00000002007423 */ /* 0x080fe80000002840 */
[-C--:B------:R-:W-:Y:S01]  /*6db0*/  FFMA.RM R43, R0, R33.reuse, 12582913 ;  /* 0x4b400001002b7423 */ /* 0x080fe20000004021 */
[----:B------:R-:W2:Y:S03]  /*6dc0*/  MUFU.EX2 R32, R32 ;  /* 0x0000002000207308 */ /* 0x000ea60000000800 */
[----:B------:R-:W-:Y:S04]  /*6dd0*/  FADD R0, R43, -12583039 ;  /* 0xcb40007f2b007421 */ /* 0x000fe80000000000 */
[C---:B------:R-:W-:Y:S04]  /*6de0*/  FFMA R0, R2.reuse, -1.4426950216293334961, -R0 ;  /* 0xbfb8aa3b02007823 */ /* 0x040fe80000000800 */
[----:B------:R-:W-:Y:S01]  /*6df0*/  FFMA R0, R2, -1.925963033500011079e-08, R0 ;  /* 0xb2a5706002007823 */ /* 0x000fe20000000000 */
[CC--:B------:R-:W-:Y:S03]  /*6e00*/  FFMA.SAT R2, R3.reuse, -R64.reuse, 0.5 ;  /* 0x3f00000003027423 */ /* 0x0c0fe60000002840 */
[----:B------:R-:W3:Y:S01]  /*6e10*/  MUFU.EX2 R65, R0 ;  /* 0x0000000000417308 */ /* 0x000ee20000000800 */
[-C--:B------:R-:W-:Y:S04]  /*6e20*/  FFMA.RM R44, R2, R33.reuse, 12582913 ;  /* 0x4b400001022c7423 */ /* 0x080fe80000004021 */
[----:B------:R-:W-:Y:S04]  /*6e30*/  FADD R2, R44, -12583039 ;  /* 0xcb40007f2c027421 */ /* 0x000fe80000000000 */
[C---:B------:R-:W-:Y:S04]  /*6e40*/  FFMA R2, R3.reuse, -1.4426950216293334961, -R2 ;  /* 0xbfb8aa3b03027823 */ /* 0x040fe80000000802 */
[----:B------:R-:W-:Y:S01]  /*6e50*/  FFMA R2, R3, -1.925963033500011079e-08, R2 ;  /* 0xb2a5706003027823 */ /* 0x000fe20000000002 */
[-C--:B------:R-:W-:Y:S03]  /*6e60*/  FFMA.SAT R3, R7, -R64.reuse, 0.5 ;  /* 0x3f00000007037423 */ /* 0x080fe60000002840 */
[----:B------:R-:W4:Y:S01]  /*6e70*/  MUFU.EX2 R66, R2 ;  /* 0x0000000200427308 */ /* 0x000f220000000800 */
[-C--:B------:R-:W-:Y:S04]  /*6e80*/  FFMA.RM R45, R3, R33.reuse, 12582913 ;  /* 0x4b400001032d7423 */ /* 0x080fe80000004021 */
[----:B------:R-:W-:Y:S04]  /*6e90*/  FADD R3, R45, -12583039 ;  /* 0xcb40007f2d037421 */ /* 0x000fe80000000000 */
[C---:B------:R-:W-:Y:S04]  /*6ea0*/  FFMA R3, R7.reuse, -1.4426950216293334961, -R3 ;  /* 0xbfb8aa3b07037823 */ /* 0x040fe80000000803 */
[----:B------:R-:W-:Y:S01]  /*6eb0*/  FFMA R3, R7, -1.925963033500011079e-08, R3 ;  /* 0xb2a5706007037823 */ /* 0x000fe20000000003 */
[-C--:B------:R-:W-:Y:S03]  /*6ec0*/  FFMA.SAT R7, R4, -R64.reuse, 0.5 ;  /* 0x3f00000004077423 */ /* 0x080fe60000002840 */
[----:B------:R-:W5:Y:S01]  /*6ed0*/  MUFU.EX2 R67, R3 ;  /* 0x0000000300437308 */ /* 0x000f620000000800 */
[-C--:B------:R-:W-:Y:S04]  /*6ee0*/  FFMA.RM R46, R7, R33.reuse, 12582913 ;  /* 0x4b400001072e7423 */ /* 0x080fe80000004021 */
[----:B------:R-:W-:Y:S04]  /*6ef0*/  FADD R7, R46, -12583039 ;  /* 0xcb40007f2e077421 */ /* 0x000fe80000000000 */
[C---:B------:R-:W-:Y:S04]  /*6f00*/  FFMA R7, R4.reuse, -1.4426950216293334961, -R7 ;  /* 0xbfb8aa3b04077823 */ /* 0x040fe80000000807 */
[----:B------:R-:W-:Y:S01]  /*6f10*/  FFMA R7, R4, -1.925963033500011079e-08, R7 ;  /* 0xb2a5706004077823 */ /* 0x000fe20000000007 */
[-C--:B------:R-:W-:Y:S03]  /*6f20*/  FFMA.SAT R4, R5, -R64.reuse, 0.5 ;  /* 0x3f00000005047423 */ /* 0x080fe60000002840 */
[----:B------:R-:W1:Y:S01]  /*6f30*/  MUFU.EX2 R68, R7 ;  /* 0x0000000700447308 */ /* 0x000e620000000800 */
        /* <DEDUP_REMOVED lines=40> */
[-C--:B------:R-:W-:Y:S04]  /*71c0*/  FFMA.SAT R15, R12, -R64.reuse, 0.5 ;  /* 0x3f0000000c0f7423 */ /* 0x080fe80000002840 */
[-C--:B------:R-:W-:Y:S04]  /*71d0*/  FFMA.RM R54, R15, R33.reuse, 12582913 ;  /* 0x4b4000010f367423 */ /* 0x080fe80000004021 */
[----:B------:R-:W-:Y:S04]  /*71e0*/  FADD R15, R54, -12583039 ;  /* 0xcb40007f360f7421 */ /* 0x000fe80000000000 */
[C---:B------:R-:W-:Y:S04]  /*71f0*/  FFMA R15, R12.reuse, -1.4426950216293334961, -R15 ;  /* 0xbfb8aa3b0c0f7823 */ /* 0x040fe8000000080f */
[----:B------:R-:W-:Y:S01]  /*7200*/  FFMA R15, R12, -1.925963033500011079e-08, R15 ;  /* 0xb2a570600c0f7823 */ /* 0x000fe2000000000f */
[-C--:B------:R-:W-:Y:S03]  /*7210*/  FFMA.SAT R12, R13, -R64.reuse, 0.5 ;  /* 0x3f0000000d0c7423 */ /* 0x080fe60000002840 */
[----:B------:R-:W-:Y:S01]  /*7220*/  MUFU.EX2 R75, R15 ;  /* 0x0000000f004b7308 */ /* 0x000fe20000000800 */
        /* <DEDUP_REMOVED lines=22> */
[----:B------:R2:W-:Y:S01]  /*7390*/  MUFU.EX2 R78, R19 ;  /* 0x00000013004e7308 */ /* 0x0005e20000000800 */
[-C--:B------:R-:W-:Y:S04]  /*73a0*/  FFMA.RM R59, R16, R33.reuse, 12582913 ;  /* 0x4b400001103b7423 */ /* 0x080fe80000004021 */
[----:B------:R-:W-:Y:S04]  /*73b0*/  FADD R16, R59, -12583039 ;  /* 0xcb40007f3b107421 */ /* 0x000fe80000000000 */
[C---:B------:R-:W-:Y:S04]  /*73c0*/  FFMA R16, R17.reuse, -1.4426950216293334961, -R16 ;  /* 0xbfb8aa3b11107823 */ /* 0x040fe80000000810 */
[----:B------:R-:W-:Y:S01]  /*73d0*/  FFMA R16, R17, -1.925963033500011079e-08, R16 ;  /* 0xb2a5706011107823 */ /* 0x000fe20000000010 */
[-C--:B------:R-:W-:Y:S01]  /*73e0*/  FFMA.SAT R17, R18, -R64.reuse, 0.5 ;  /* 0x3f00000012117423 */ /* 0x080fe20000002840 */
[----:B--2---:R-:W-:Y:S03]  /*73f0*/  SHF.L.U32 R19, R48, 0x17, RZ ;  /* 0x0000001730137819 */ /* 0x004fe600000006ff */
        /* <DEDUP_REMOVED lines=10> */
[-C--:B------:R-:W-:Y:S03]  /*74a0*/  FFMA.SAT R23, R20, -R64.reuse, 0.5 ;  /* 0x3f00000014177423 */ /* 0x080fe60000002840 */
[----:B------:R-:W-:Y:S01]  /*74b0*/  MUFU.EX2 R80, R18 ;  /* 0x0000001200507308 */ /* 0x000fe20000000800 */
[----:B------:R-:W-:Y:S01]  /*74c0*/  FFMA.RM R62, R23, R33, 12582913 ;  /* 0x4b400001173e7423 */ /* 0x000fe20000004021 */
[----:B--2---:R-:W-:Y:S03]  /*74d0*/  @!P1 IADD3 R17, PT, PT, R40, 0x1, RZ ;  /* 0x0000000128119810 */ /* 0x004fe60007ffe0ff */
[----:B------:R-:W-:Y:S01]  /*74e0*/  FADD R23, R62, -12583039 ;  /* 0xcb40007f3e177421 */ /* 0x000fe20000000000 */
[C---:B------:R-:W-:Y:S03]  /*74f0*/  @!P1 ISETP.NE.AND P0, PT, R17.reuse, 0x4, PT ;  /* 0x000000041100980c */ /* 0x040fe60003f05270 */
[C---:B------:R-:W-:Y:S01]  /*7500*/  FFMA R23, R20.reuse, -1.4426950216293334961, -R23 ;  /* 0xbfb8aa3b14177823 */ /* 0x040fe20000000817 */
[----:B------:R-:W-:Y:S02]  /*7510*/  @!P1 SEL R40, R17, RZ, P0 ;  /* 0x000000ff11289207 */ /* 0x000fe40000000000 */
[----:B------:R-:W-:Y:S01]  /*7520*/  @!P1 SEL R17, RZ, 0x1, P0 ;  /* 0x00000001ff119807 */ /* 0x000fe20000000000 */
[----:B------:R-:W-:Y:S01]  /*7530*/  FFMA R23, R20, -1.925963033500011079e-08, R23 ;  /* 0xb2a5706014177823 */ /* 0x000fe20000000017 */
[-C--:B------:R-:W-:Y:S02]  /*7540*/  FFMA.SAT R20, R21, -R64.reuse, 0.5 ;  /* 0x3f00000015147423 */ /* 0x080fe40000002840 */
[----:B------:R-:W-:Y:S01]  /*7550*/  @!P1 LOP3.LUT R118, R118, R17, RZ, 0x3c, !PT ;  /* 0x0000001176769212 */ /* 0x000fe200078e3cff */
[----:B------:R2:W-:Y:S01]  /*7560*/  MUFU.EX2 R81, R23 ;  /* 0x0000001700517308 */ /* 0x0005e20000000800 */
[-C--:B------:R-:W-:Y:S01]  /*7570*/  FFMA.RM R20, R20, R33.reuse, 12582913 ;  /* 0x4b40000114147423 */ /* 0x080fe20000004021 */
[----:B------:R-:W-:Y:S03]  /*7580*/  SHF.L.U32 R17, R45, 0x17, RZ ;  /* 0x000000172d117819 */ /* 0x000fe600000006ff */
[----:B------:R-:W-:Y:S04]  /*7590*/  FADD R0, R20, -12583039 ;  /* 0xcb40007f14007421 */ /* 0x000fe80000000000 */
[C---:B------:R-:W-:Y:S04]  /*75a0*/  FFMA R0, R21.reuse, -1.4426950216293334961, -R0 ;  /* 0xbfb8aa3b15007823 */ /* 0x040fe80000000800 */
[----:B------:R-:W-:Y:S01]  /*75b0*/  FFMA R0, R21, -1.925963033500011079e-08, R0 ;  /* 0xb2a5706015007823 */ /* 0x000fe20000000000 */
[-C--:B------:R-:W-:Y:S03]  /*75c0*/  FFMA.SAT R2, R22, -R64.reuse, 0.5 ;  /* 0x3f00000016027423 */ /* 0x080fe60000002840 */
[----:B------:R-:W-:Y:S01]  /*75d0*/  MUFU.EX2 R82, R0 ;  /* 0x0000000000527308 */ /* 0x000fe20000000800 */
[-C--:B------:R-:W-:Y:S01]  /*75e0*/  FFMA.RM R21, R2, R33.reuse, 12582913 ;  /* 0x4b40000102157423 */ /* 0x080fe20000004021 */
[----:B--2---:R-:W-:Y:S03]  /*75f0*/  SHF.L.U32 R23, R49, 0x17, RZ ;  /* 0x0000001731177819 */ /* 0x004fe600000006ff */
        /* <DEDUP_REMOVED lines=18> */
[-C--:B------:R-:W-:Y:S01]  /*7720*/  FFMA.SAT R6, R26, -R64.reuse, 0.5 ;  /* 0x3f0000001a067423 */ /* 0x080fe20000002840 */
[----:B------:R-:W2:Y:S03]  /*7730*/  MUFU.EX2 R25, R10 ;  /* 0x0000000a00197308 */ /* 0x000ea60000000800 */
        /* <DEDUP_REMOVED lines=10> */
[----:B------:R3:W2:Y:S03]  /*77e0*/  MUFU.EX2 R31, R14 ;  /* 0x0000000e001f7308 */ /* 0x0006a60000000800 */
[-C--:B------:R-:W-:Y:S04]  /*77f0*/  FFMA.RM R13, R8, R33.reuse, 12582913 ;  /* 0x4b400001080d7423 */ /* 0x080fe80000004021 */
[----:B------:R-:W-:Y:S04]  /*7800*/  FADD R8, R13, -12583039 ;  /* 0xcb40007f0d087421 */ /* 0x000fe80000000000 */
[C---:B------:R-:W-:Y:S04]  /*7810*/  FFMA R8, R28.reuse, -1.4426950216293334961, -R8 ;  /* 0xbfb8aa3b1c087823 */ /* 0x040fe80000000808 */
[----:B------:R-:W-:Y:S01]  /*7820*/  FFMA R8, R28, -1.925963033500011079e-08, R8 ;  /* 0xb2a570601c087823 */ /* 0x000fe20000000008 */
[-C--:B------:R-:W-:Y:S01]  /*7830*/  FFMA.SAT R9, R29, -R64.reuse, 0.5 ;  /* 0x3f0000001d097423 */ /* 0x080fe20000002840 */
[----:B------:R4:W2:Y:S03]  /*7840*/  MUFU.EX2 R28, R16 ;  /* 0x00000010001c7308 */ /* 0x0008a60000000800 */
[-C--:B---3--:R-:W-:Y:S04]  /*7850*/  FFMA.RM R14, R9, R33.reuse, 12582913 ;  /* 0x4b400001090e7423 */ /* 0x088fe80000004021 */
        /* <DEDUP_REMOVED lines=8> */
[C---:B------:R-:W-:Y:S02]  /*78e0*/  FFMA.SAT R0, R35.reuse, -R64, 0.5 ;  /* 0x3f00000023007423 */ /* 0x040fe40000002840 */
[----:B------:R-:W-:Y:S02]  /*78f0*/  MUFU.EX2 R64, R6 ;  /* 0x0000000600407308 */ /* 0x000fe40000000800 */
[----:B----4-:R-:W-:Y:S04]  /*7900*/  FFMA.RM R16, R0, R33, 12582913 ;  /* 0x4b40000100107423 */ /* 0x010fe80000004021 */
[----:B------:R-:W-:Y:S04]  /*7910*/  FADD R0, R16, -12583039 ;  /* 0xcb40007f10007421 */ /* 0x000fe80000000000 */
[----:B------:R3:W4:Y:S01]  /*7920*/  MUFU.EX2 R33, R2 ;  /* 0x0000000200217308 */ /* 0x0007220000000800 */
[C---:B------:R-:W-:Y:S04]  /*7930*/  FFMA R0, R35.reuse, -1.4426950216293334961, -R0 ;  /* 0xbfb8aa3b23007823 */ /* 0x040fe80000000800 */
[----:B------:R-:W-:Y:S05]  /*7940*/  FFMA R0, R35, -1.925963033500011079e-08, R0 ;  /* 0xb2a5706023007823 */ /* 0x000fea0000000000 */
[----:B------:R5:W-:Y:S01]  /*7950*/  MUFU.EX2 R35, R4 ;  /* 0x0000000400237308 */ /* 0x000be20000000800 */
[----:B---3--:R-:W-:Y:S09]  /*7960*/  SHF.L.U32 R2, R34, 0x17, RZ ;  /* 0x0000001722027819 */ /* 0x008ff200000006ff */
[----:B------:R3:W4:Y:S01]  /*7970*/  MUFU.EX2 R34, R3 ;  /* 0x0000000300227308 */ /* 0x0007220000000800 */
[----:B------:R-:W-:Y:S01]  /*7980*/  FFMA R2, R32, R2, 1 ;  /* 0x3f80000020027423 */ /* 0x000fe20000000002 */
[----:B-----5:R-:W-:Y:S04]  /*7990*/  SHF.L.U32 R4, R44, 0x17, RZ ;  /* 0x000000172c047819 */ /* 0x020fe800000006ff */
[----:B------:R-:W-:Y:S04]  /*79a0*/  IADD3 R18, PT, PT, R2, 0x1800000, RZ ;  /* 0x0180000002127810 */ /* 0x000fe80007ffe0ff */
[----:B------:R5:W4:Y:S01]  /*79b0*/  MUFU.EX2 R32, R5 ;  /* 0x0000000500207308 */ /* 0x000b220000000800 */
[----:B------:R-:W-:Y:S04]  /*79c0*/  LOP3.LUT R18, R18, 0x7f800000, RZ, 0xc0, !PT ;  /* 0x7f80000012127812 */ /* 0x000fe800078ec0ff */
[----:B------:R-:W-:Y:S02]  /*79d0*/  ISETP.GT.U32.AND P0, PT, R18, 0x1ffffff, PT ;  /* 0x01ffffff1200780c */ /* 0x000fe40003f04070 */
[----:B---3--:R-:W-:Y:S02]  /*79e0*/  SHF.L.U32 R3, R43, 0x17, RZ ;  /* 0x000000172b037819 */ /* 0x008fe400000006ff */
[----:B------:R-:W-:Y:S03]  /*79f0*/  SHF.L.U32 R18, R47, 0x17, RZ ;  /* 0x000000172f127819 */ /* 0x000fe600000006ff */
[----:B------:R-:W-:Y:S01]  /*7a00*/  FFMA R3, R65, R3, 1 ;  /* 0x3f80000041037423 */ /* 0x000fe20000000003 */
[----:B------:R-:W-:Y:S01]  /*7a10*/  FFMA R4, R66, R4, 1 ;  /* 0x3f80000042047423 */ /* 0x000fe20000000004 */
[----:B-----5:R-:W-:Y:S01]  /*7a20*/  FFMA R5, R67, R17, 1 ;  /* 0x3f80000043057423 */ /* 0x020fe20000000011 */
[----:B------:R-:W-:Y:S05]  /*7a30*/  SHF.L.U32 R17, R46, 0x17, RZ ;  /* 0x000000172e117819 */ /* 0x000fea00000006ff */
[----:B-1----:R-:W-:Y:S01]  /*7a40*/  FFMA R6, R68, R17, 1 ;  /* 0x3f80000044067423 */ /* 0x002fe20000000011 */
[----:B------:R-:W-:Y:S01]  /*7a50*/  SHF.L.U32 R17, R50, 0x17, RZ ;  /* 0x0000001732117819 */ /* 0x000fe200000006ff */
[----:B------:R-:W-:Y:S01]  /*7a60*/  FFMA R49, R69, R18, 1 ;  /* 0x3f80000045317423 */ /* 0x000fe20000000012 */
[----:B------:R-:W-:Y:S01]  /*7a70*/  SHF.L.U32 R18, R51, 0x17, RZ ;  /* 0x0000001733127819 */ /* 0x000fe200000006ff */
[----:B------:R1:W3:Y:S01]  /*7a80*/  MUFU.EX2 R50, R7 ;  /* 0x0000000700327308 */ /* 0x0002e20000000800 */
[----:B------:R-:W-:Y:S01]  /*7a90*/  FFMA R30, R70, R19, 1 ;  /* 0x3f800000461e7423 */ /* 0x000fe20000000013 */
[----:B------:R-:W-:Y:S01]  /*7aa0*/  SHF.L.U32 R19, R52, 0x17, RZ ;  /* 0x0000001734137819 */ /* 0x000fe200000006ff */
[----:B------:R-:W-:Y:S01]  /*7ab0*/  FFMA R29, R71, R23, 1 ;  /* 0x3f800000471d7423 */ /* 0x000fe20000000017 */
[----:B------:R-:W-:Y:S01]  /*7ac0*/  SHF.L.U32 R23, R20, 0x17, RZ ;  /* 0x0000001714177819 */ /* 0x000fe200000006ff */
[----:B------:R-:W-:Y:S01]  /*7ad0*/  FFMA R48, R72, R17, 1 ;  /* 0x3f80000048307423 */ /* 0x000fe20000000011 */
[----:B------:R-:W-:Y:S01]  /*7ae0*/  SHF.L.U32 R17, R54, 0x17, RZ ;  /* 0x0000001736117819 */ /* 0x000fe200000006ff */
[----:B------:R-:W-:Y:S01]  /*7af0*/  FFMA R47, R73, R18, 1 ;  /* 0x3f800000492f7423 */ /* 0x000fe20000000012 */
[----:B------:R-:W-:Y:S02]  /*7b00*/  SHF.L.U32 R18, R55, 0x17, RZ ;  /* 0x0000001737127819 */ /* 0x000fe400000006ff */
[----:B------:R5:W3:Y:S01]  /*7b10*/  MUFU.EX2 R54, R8 ;  /* 0x0000000800367308 */ /* 0x000ae20000000800 */
[----:B------:R-:W-:Y:S01]  /*7b20*/  FFMA R46, R74, R19, 1 ;  /* 0x3f8000004a2e7423 */ /* 0x000fe20000000013 */
[----:B------:R-:W-:Y:S02]  /*7b30*/  SHF.L.U32 R19, R59, 0x17, RZ ;  /* 0x000000173b137819 */ /* 0x000fe400000006ff */
[----:B-1----:R-:W-:Y:S06]  /*7b40*/  SHF.L.U32 R7, R53, 0x17, RZ ;  /* 0x0000001735077819 */ /* 0x002fec00000006ff */
[----:B------:R1:W3:Y:S01]  /*7b50*/  MUFU.EX2 R55, R9 ;  /* 0x0000000900377308 */ /* 0x0002e20000000800 */
[----:B--2---:R-:W-:Y:S01]  /*7b60*/  FFMA R45, R25, R7, 1 ;  /* 0x3f800000192d7423 */ /* 0x004fe20000000007 */
[----:B------:R-:W-:Y:S01]  /*7b70*/  SHF.L.U32 R7, R56, 0x17, RZ ;  /* 0x0000001738077819 */ /* 0x000fe200000006ff */
[----:B------:R-:W-:Y:S01]  /*7b80*/  FFMA R26, R75, R17, 1 ;  /* 0x3f8000004b1a7423 */ /* 0x000fe20000000011 */
[----:B------:R-:W-:Y:S01]  /*7b90*/  FFMA R17, R76, R18, 1 ;  /* 0x3f8000004c117423 */ /* 0x000fe20000000012 */
[----:B-----5:R-:W-:Y:S05]  /*7ba0*/  SHF.L.U32 R8, R57, 0x17, RZ ;  /* 0x0000001739087819 */ /* 0x020fea00000006ff */
[----:B------:R2:W5:Y:S01]  /*7bb0*/  MUFU.EX2 R56, R10 ;  /* 0x0000000a00387308 */ /* 0x0005620000000800 */
[----:B------:R-:W-:Y:S01]  /*7bc0*/  SHF.L.U32 R18, R58, 0x17, RZ ;  /* 0x000000173a127819 */ /* 0x000fe200000006ff */
[----:B------:R-:W-:Y:S01]  /*7bd0*/  FFMA R52, R77, R7, 1 ;  /* 0x3f8000004d347423 */ /* 0x000fe20000000007 */
[----:B------:R-:W-:Y:S01]  /*7be0*/  SHF.L.U32 R7, R60, 0x17, RZ ;  /* 0x000000173c077819 */ /* 0x000fe200000006ff */
[----:B------:R-:W-:Y:S01]  /*7bf0*/  FFMA R44, R31, R8, 1 ;  /* 0x3f8000001f2c7423 */ /* 0x000fe20000000008 */
[----:B------:R-:W-:Y:S01]  /*7c00*/  SHF.L.U32 R8, R61, 0x17, RZ ;  /* 0x000000173d087819 */ /* 0x000fe200000006ff */
[----:B------:R-:W-:Y:S01]  /*7c10*/  FFMA R18, R78, R18, 1 ;  /* 0x3f8000004e127423 */ /* 0x000fe20000000012 */
[----:B------:R-:W-:Y:S01]  /*7c20*/  FFMA R19, R28, R19, 1 ;  /* 0x3f8000001c137423 */ /* 0x000fe20000000013 */
[----:B-1----:R-:W-:Y:S01]  /*7c30*/  SHF.L.U32 R9, R62, 0x17, RZ ;  /* 0x000000173e097819 */ /* 0x002fe200000006ff */
[----:B------:R-:W-:Y:S01]  /*7c40*/  FFMA R20, R79, R7, 1 ;  /* 0x3f8000004f147423 */ /* 0x000fe20000000007 */
[----:B------:R-:W-:Y:S01]  /*7c50*/  SHF.L.U32 R7, R21, 0x17, RZ ;  /* 0x0000001715077819 */ /* 0x000fe200000006ff */
[----:B------:R-:W-:Y:S01]  /*7c60*/  FFMA R43, R80, R8, 1 ;  /* 0x3f800000502b7423 */ /* 0x000fe20000000008 */
[----:B------:R-:W-:Y:S01]  /*7c70*/  SHF.L.U32 R8, R22, 0x17, RZ ;  /* 0x0000001716087819 */ /* 0x000fe200000006ff */
[----:B------:R1:W5:Y:S01]  /*7c80*/  MUFU.EX2 R21, R0 ;  /* 0x0000000000157308 */ /* 0x0003620000000800 */
[----:B------:R-:W-:Y:S01]  /*7c90*/  FFMA R25, R81, R9, 1 ;  /* 0x3f80000051197423 */ /* 0x000fe20000000009 */
[----:B------:R-:W-:Y:S01]  /*7ca0*/  SHF.L.U32 R9, R27, 0x17, RZ ;  /* 0x000000171b097819 */ /* 0x000fe200000006ff */
[----:B------:R-:W-:Y:S01]  /*7cb0*/  FFMA R23, R82, R23, 1 ;  /* 0x3f80000052177423 */ /* 0x000fe20000000017 */
[----:B--2---:R-:W-:Y:S01]  /*7cc0*/  SHF.L.U32 R10, R24, 0x17, RZ ;  /* 0x00000017180a7819 */ /* 0x004fe200000006ff */
[----:B----4-:R-:W-:Y:S01]  /*7cd0*/  FFMA R24, R33, R7, 1 ;  /* 0x3f80000021187423 */ /* 0x010fe20000000007 */
[----:B------:R-:W-:Y:S01]  /*7ce0*/  SHF.L.U32 R7, R13, 0x17, RZ ;  /* 0x000000170d077819 */ /* 0x000fe200000006ff */
[----:B------:R-:W-:Y:S01]  /*7cf0*/  FFMA R51, R34, R8, 1 ;  /* 0x3f80000022337423 */ /* 0x000fe20000000008 */
[----:B------:R-:W-:Y:S01]  /*7d00*/  SHF.L.U32 R8, R14, 0x17, RZ ;  /* 0x000000170e087819 */ /* 0x000fe200000006ff */
[----:B------:R-:W-:Y:S01]  /*7d10*/  FFMA R35, R35, R9, 1 ;  /* 0x3f80000023237423 */ /* 0x000fe20000000009 */
[----:B------:R-:W-:Y:S02]  /*7d20*/  SHF.L.U32 R9, R15, 0x17, RZ ;  /* 0x000000170f097819 */ /* 0x000fe400000006ff */
[----:B-1----:R-:W-:Y:S05]  /*7d30*/  SHF.L.U32 R0, R11, 0x17, RZ ;  /* 0x000000170b007819 */ /* 0x002fea00000006ff */
[----:B------:R-:W-:Y:S01]  /*7d40*/  FFMA R27, R32, R0, 1 ;  /* 0x3f800000201b7423 */ /* 0x000fe20000000000 */
[----:B------:R-:W-:Y:S01]  /*7d50*/  SHF.L.U32 R0, R12, 0x17, RZ ;  /* 0x000000170c007819 */ /* 0x000fe200000006ff */
[----:B------:R-:W-:Y:S01]  /*7d60*/  FFMA R28, R64, R10, 1 ;  /* 0x3f800000401c7423 */ /* 0x000fe2000000000a */
[----:B------:R-:W-:Y:S03]  /*7d70*/  SHF.L.U32 R10, R16, 0x17, RZ ;  /* 0x00000017100a7819 */ /* 0x000fe600000006ff */
[----:B---3--:R-:W-:Y:S01]  /*7d80*/  FFMA R53, R50, R0, 1 ;  /* 0x3f80000032357423 */ /* 0x008fe20000000000 */
[----:B------:R-:W-:Y:S01]  /*7d90*/  FFMA R50, R54, R7, 1 ;  /* 0x3f80000036327423 */ /* 0x000fe20000000007 */
[----:B------:R-:W-:Y:S01]  /*7da0*/  FFMA R31, R55, R8, 1 ;  /* 0x3f800000371f7423 */ /* 0x000fe20000000008 */
[----:B-----5:R-:W-:Y:S01]  /*7db0*/  FFMA R34, R56, R9, 1 ;  /* 0x3f80000038227423 */ /* 0x020fe20000000009 */
[----:B------:R-:W-:Y:S01]  /*7dc0*/  FFMA R33, R21, R10, 1 ;  /* 0x3f80000015217423 */ /* 0x000fe2000000000a */
[----:B------:R-:W-:Y:S06]  /*7dd0*/  @P0 BRA `(.L_x_125) ;  /* 0x0000000000140947 */ /* 0x000fec0003800000 */
[----:B------:R-:W-:Y:S02]  /*7de0*/  MOV R57, R2 ;  /* 0x0000000200397202 */ /* 0x000fe40000000f00 */
[----:B------:R-:W-:Y:S02]  /*7df0*/  MOV R56, 0x7e10 ;  /* 0x00007e1000387802 */ /* 0x000fe40000000f00 */
[----:B------:R-:W-:Y:S05]  /*7e00*/  CALL.REL.NOINC `($__internal_3_$__cuda_sm20_rcp_rn_f32_slowpath) ;  /* 0x00000034003c7944 */ /* 0x000fea0003c00000 */
[----:B------:R-:W-:Y:S01]  /*7e10*/  MOV R0, R32 ;  /* 0x0000002000007202 */ /* 0x000fe20000000f00 */
[----:B------:R-:W-:Y:S05]  /*7e20*/  BRA `(.L_x_126) ;  /* 0x0000000000107947 */ /* 0x000fea0003800000 */
.L_x_125:
[----:B------:R-:W1:Y:S02]  /*7e30*/  MUFU.RCP R0, R2 ;  /* 0x0000000200007308 */ /* 0x000e640000001000 */
[----:B-1----:R-:W-:Y:S04]  /*7e40*/  FFMA R2, R2, R0, -1 ;  /* 0xbf80000002027423 */ /* 0x002fe80000000000 */
[----:B------:R-:W-:Y:S04]  /*7e50*/  FADD.FTZ R2, -R2, -RZ ;  /* 0x800000ff02027221 */ /* 0x000fe80000010100 */
[----:B------:R-:W-:Y:S07]  /*7e60*/  FFMA R0, R0, R2, R0 ;  /* 0x0000000200007223 */ /* 0x000fee0000000000 */
.L_x_126:
[----:B------:R-:W-:Y:S05]  /*7e70*/  BSYNC.RECONVERGENT B1 ;  /* 0x0000000000017941 */ /* 0x000fea0003800200 */
.L_x_124:
[----:B------:R-:W-:Y:S01]  /*7e80*/  VIADD R2, R3, 0x1800000 ;  /* 0x0180000003027836 */ /* 0x000fe20000000000 */
[----:B------:R-:W-:Y:S04]  /*7e90*/  BSSY.RECONVERGENT B1, `(.L_x_127) ;  /* 0x000000e000017945 */ /* 0x000fe80003800200 */
[----:B------:R-:W-:Y:S04]  /*7ea0*/  LOP3.LUT R2, R2, 0x7f800000, RZ, 0xc0, !PT ;  /* 0x7f80000002027812 */ /* 0x000fe800078ec0ff */
[----:B------:R-:W-:Y:S11]  /*7eb0*/  ISETP.GT.U32.AND P0, PT, R2, 0x1ffffff, PT ;  /* 0x01ffffff0200780c */ /* 0x000ff60003f04070 */
[----:B------:R-:W-:Y:S02]  /*7ec0*/  @!UPT UIADD3 URZ, UPT, UPT, URZ, URZ, URZ ;  /* 0x000000fffffff290 */ /* 0x000fe4000fffe0ff */
[----:B------:R-:W-:Y:S05]  /*7ed0*/  @P0 BRA `(.L_x_128) ;  /* 0x0000000000140947 */ /* 0x000fea0003800000 */
[----:B------:R-:W-:Y:S02]  /*7ee0*/  MOV R57, R3 ;  /* 0x0000000300397202 */ /* 0x000fe40000000f00 */
[----:B------:R-:W-:Y:S02]  /*7ef0*/  MOV R56, 0x7f10 ;  /* 0x00007f1000387802 */ /* 0x000fe40000000f00 */
[----:B------:R-:W-:Y:S05]  /*7f00*/  CALL.REL.NOINC `($__internal_3_$__cuda_sm20_rcp_rn_f32_slowpath) ;  /* 0x0000003000fc7944 */ /* 0x000fea0003c00000 */
[----:B------:R-:W-:Y:S01]  /*7f10*/  MOV R2, R32 ;  /* 0x0000002000027202 */ /* 0x000fe20000000f00 */
[----:B------:R-:W-:Y:S05]  /*7f20*/  BRA `(.L_x_129) ;  /* 0x0000000000107947 */ /* 0x000fea0003800000 */
.L_x_128:
[----:B------:R-:W1:Y:S02]  /*7f30*/  MUFU.RCP R2, R3 ;  /* 0x0000000300027308 */ /* 0x000e640000001000 */
[----:B-1----:R-:W-:Y:S04]  /*7f40*/  FFMA R3, R3, R2, -1 ;  /* 0xbf80000003037423 */ /* 0x002fe80000000002 */
[----:B------:R-:W-:Y:S04]  /*7f50*/  FADD.FTZ R3, -R3, -RZ ;  /* 0x800000ff03037221 */ /* 0x000fe80000010100 */
[----:B------:R-:W-:Y:S07]  /*7f60*/  FFMA R2, R2, R3, R2 ;  /* 0x0000000302027223 */ /* 0x000fee0000000002 */
.L_x_129:
[----:B------:R-:W-:Y:S05]  /*7f70*/  BSYNC.RECONVERGENT B1 ;  /* 0x0000000000017941 */ /* 0x000fea0003800200 */
.L_x_127:
        /* <DEDUP_REMOVED lines=11> */
.L_x_131:
[----:B------:R-:W1:Y:S02]  /*8030*/  MUFU.RCP R3, R4 ;  /* 0x0000000400037308 */ /* 0x000e640000001000 */
[----:B-1----:R-:W-:Y:S04]  /*8040*/  FFMA R4, R4, R3, -1 ;  /* 0xbf80000004047423 */ /* 0x002fe80000000003 */
[----:B------:R-:W-:Y:S04]  /*8050*/  FADD.FTZ R4, -R4, -RZ ;  /* 0x800000ff04047221 */ /* 0x000fe80000010100 */
[----:B------:R-:W-:Y:S07]  /*8060*/  FFMA R3, R3, R4, R3 ;  /* 0x0000000403037223 */ /* 0x000fee0000000003 */
.L_x_132:
[----:B------:R-:W-:Y:S05]  /*8070*/  BSYNC.RECONVERGENT B1 ;  /* 0x0000000000017941 */ /* 0x000fea0003800200 */
.L_x_130:
        /* <DEDUP_REMOVED lines=11> */
.L_x_134:
[----:B------:R-:W1:Y:S02]  /*8130*/  MUFU.RCP R4, R5 ;  /* 0x0000000500047308 */ /* 0x000e640000001000 */
[----:B-1----:R-:W-:Y:S04]  /*8140*/  FFMA R5, R5, R4, -1 ;  /* 0xbf80000005057423 */ /* 0x002fe80000000004 */
[----:B------:R-:W-:Y:S04]  /*8150*/  FADD.FTZ R5, -R5, -RZ ;  /* 0x800000ff05057221 */ /* 0x000fe80000010100 */
[----:B------:R-:W-:Y:S07]  /*8160*/  FFMA R4, R4, R5, R4 ;  /* 0x0000000504047223 */ /* 0x000fee0000000004 */
.L_x_135:
[----:B------:R-:W-:Y:S05]  /*8170*/  BSYNC.RECONVERGENT B1 ;  /* 0x0000000000017941 */ /* 0x000fea0003800200 */
.L_x_133:
        /* <DEDUP_REMOVED lines=11> */
.L_x_137:
[----:B------:R-:W1:Y:S02]  /*8230*/  MUFU.RCP R5, R6 ;  /* 0x0000000600057308 */ /* 0x000e640000001000 */
[----:B-1----:R-:W-:Y:S04]  /*8240*/  FFMA R6, R6, R5, -1 ;  /* 0xbf80000006067423 */ /* 0x002fe80000000005 */
[----:B------:R-:W-:Y:S04]  /*8250*/  FADD.FTZ R6, -R6, -RZ ;  /* 0x800000ff06067221 */ /* 0x000fe80000010100 */
[----:B------:R-:W-:Y:S07]  /*8260*/  FFMA R5, R5, R6, R5 ;  /* 0x0000000605057223 */ /* 0x000fee0000000005 */
.L_x_138:
[----:B------:R-:W-:Y:S05]  /*8270*/  BSYNC.RECONVERGENT B1 ;  /* 0x0000000000017941 */ /* 0x000fea0003800200 */
.L_x_136:
        /* <DEDUP_REMOVED lines=11> */
.L_x_140:
[----:B------:R-:W1:Y:S02]  /*8330*/  MUFU.RCP R6, R49 ;  /* 0x0000003100067308 */ /* 0x000e640000001000 */
[----:B-1----:R-:W-:Y:S04]  /*8340*/  FFMA R7, R49, R6, -1 ;  /* 0xbf80000031077423 */ /* 0x002fe80000000006 */
[----:B------:R-:W-:Y:S04]  /*8350*/  FADD.FTZ R7, -R7, -RZ ;  /* 0x800000ff07077221 */ /* 0x000fe80000010100 */
[----:B------:R-:W-:Y:S07]  /*8360*/  FFMA R6, R6, R7, R6 ;  /* 0x0000000706067223 */ /* 0x000fee0000000006 */
.L_x_141:
[----:B------:R-:W-:Y:S05]  /*8370*/  BSYNC.RECONVERGENT B1 ;  /* 0x0000000000017941 */ /* 0x000fea0003800200 */
.L_x_139:
        /* <DEDUP_REMOVED lines=11> */
.L_x_143:
[----:B------:R-:W1:Y:S02]  /*8430*/  MUFU.RCP R7, R30 ;  /* 0x0000001e00077308 */ /* 0x000e640000001000 */
[----:B-1----:R-:W-:Y:S04]  /*8440*/  FFMA R8, R30, R7, -1 ;  /* 0xbf8000001e087423 */ /* 0x002fe80000000007 */
[----:B------:R-:W-:Y:S04]  /*8450*/  FADD.FTZ R8, -R8, -RZ ;  /* 0x800000ff08087221 */ /* 0x000fe80000010100 */
[----:B------:R-:W-:Y:S07]  /*8460*/  FFMA R7, R7, R8, R7 ;  /* 0x0000000807077223 */ /* 0x000fee0000000007 */
.L_x_144:
[----:B------:R-:W-:Y:S05]  /*8470*/  BSYNC.RECONVERGENT B1 ;  /* 0x0000000000017941 */ /* 0x000fea0003800200 */
.L_x_142:
        /* <DEDUP_REMOVED lines=11> */
.L_x_146:
[----:B------:R-:W1:Y:S02]  /*8530*/  MUFU.RCP R8, R29 ;  /* 0x0000001d00087308 */ /* 0x000e640000001000 */
[----:B-1----:R-:W-:Y:S04]  /*8540*/  FFMA R9, R29, R8, -1 ;  /* 0xbf8000001d097423 */ /* 0x002fe80000000008 */
[----:B------:R-:W-:Y:S04]  /*8550*/  FADD.FTZ R9, -R9, -RZ ;  /* 0x800000ff09097221 */ /* 0x000fe80000010100 */
[----:B------:R-:W-:Y:S07]  /*8560*/  FFMA R8, R8, R9, R8 ;  /* 0x0000000908087223 */ /* 0x000fee0000000008 */
.L_x_147:
[----:B------:R-:W-:Y:S05]  /*8570*/  BSYNC.RECONVERGENT B1 ;  /* 0x0000000000017941 */ /* 0x000fea0003800200 */
.L_x_145:
        /* <DEDUP_REMOVED lines=11> */
.L_x_149:
[----:B------:R-:W1:Y:S02]  /*8630*/  MUFU.RCP R9, R48 ;  /* 0x0000003000097308 */ /* 0x000e640000001000 */
[----:B-1----:R-:W-:Y:S04]  /*8640*/  FFMA R10, R48, R9, -1 ;  /* 0xbf800000300a7423 */ /* 0x002fe80000000009 */
[----:B------:R-:W-:Y:S04]  /*8650*/  FADD.FTZ R10, -R10, -RZ ;  /* 0x800000ff0a0a7221 */ /* 0x000fe80000010100 */
[----:B------:R-:W-:Y:S07]  /*8660*/  FFMA R9, R9, R10, R9 ;  /* 0x0000000a09097223 */ /* 0x000fee0000000009 */
.L_x_150:
[----:B------:R-:W-:Y:S05]  /*8670*/  BSYNC.RECONVERGENT B1 ;  /* 0x0000000000017941 */ /* 0x000fea0003800200 */
.L_x_148:
        /* <DEDUP_REMOVED lines=11> */
.L_x_152:
[----:B------:R-:W1:Y:S02]  /*8730*/  MUFU.RCP R10, R47 ;  /* 0x0000002f000a7308 */ /* 0x000e640000001000 */
[----:B-1----:R-:W-:Y:S04]  /*8740*/  FFMA R11, R47, R10, -1 ;  /* 0xbf8000002f0b7423 */ /* 0x002fe8000000000a */
[----:B------:R-:W-:Y:S04]  /*8750*/  FADD.FTZ R11, -R11, -RZ ;  /* 0x800000ff0b0b7221 */ /* 0x000fe80000010100 */
[----:B------:R-:W-:Y:S07]  /*8760*/  FFMA R10, R10, R11, R10 ;  /* 0x0000000b0a0a7223 */ /* 0x000fee000000000a */
.L_x_153:
[----:B------:R-:W-:Y:S05]  /*8770*/  BSYNC.RECONVERGENT B1 ;  /* 0x0000000000017941 */ /* 0x000fea0003800200 */
.L_x_151:
        /* <DEDUP_REMOVED lines=11> */
.L_x_155:
[----:B------:R-:W1:Y:S02]  /*8830*/  MUFU.RCP R11, R46 ;  /* 0x0000002e000b7308 */ /* 0x000e640000001000 */
[----:B-1----:R-:W-:Y:S04]  /*8840*/  FFMA R12, R46, R11, -1 ;  /* 0xbf8000002e0c7423 */ /* 0x002fe8000000000b */
[----:B------:R-:W-:Y:S04]  /*8850*/  FADD.FTZ R12, -R12, -RZ ;  /* 0x800000ff0c0c7221 */ /* 0x000fe80000010100 */
[----:B------:R-:W-:Y:S07]  /*8860*/  FFMA R11, R11, R12, R11 ;  /* 0x0000000c0b0b7223 */ /* 0x000fee000000000b */
.L_x_156:
[----:B------:R-:W-:Y:S05]  /*8870*/  BSYNC.RECONVERGENT B1 ;  /* 0x0000000000017941 */ /* 0x000fea0003800200 */
.L_x_154:
        /* <DEDUP_REMOVED lines=11> */
.L_x_158:
[----:B------:R-:W1:Y:S02]  /*8930*/  MUFU.RCP R12, R45 ;  /* 0x0000002d000c7308 */ /* 0x000e640000001000 */
[----:B-1----:R-:W-:Y:S04]  /*8940*/  FFMA R13, R45, R12, -1 ;  /* 0xbf8000002d0d7423 */ /* 0x002fe8000000000c */
[----:B------:R-:W-:Y:S04]  /*8950*/  FADD.FTZ R13, -R13, -RZ ;  /* 0x800000ff0d0d7221 */ /* 0x000fe80000010100 */
[----:B------:R-:W-:Y:S07]  /*8960*/  FFMA R12, R12, R13, R12 ;  /* 0x0000000d0c0c7223 */ /* 0x000fee000000000c */
.L_x_159:
[----:B------:R-:W-:Y:S05]  /*8970*/  BSYNC.RECONVERGENT B1 ;  /* 0x0000000000017941 */ /* 0x000fea0003800200 */
.L_x_157:
        /* <DEDUP_REMOVED lines=11> */
.L_x_161:
[----:B------:R-:W1:Y:S02]  /*8a30*/  MUFU.RCP R13, R26 ;  /* 0x0000001a000d7308 */ /* 0x000e640000001000 */
[----:B-1----:R-:W-:Y:S04]  /*8a40*/  FFMA R14, R26, R13, -1 ;  /* 0xbf8000001a0e7423 */ /* 0x002fe8000000000d */
[----:B------:R-:W-:Y:S04]  /*8a50*/  FADD.FTZ R14, -R14, -RZ ;  /* 0x800000ff0e0e7221 */ /* 0x000fe80000010100 */
[----:B------:R-:W-:Y:S07]  /*8a60*/  FFMA R13, R13, R14, R13 ;  /* 0x0000000e0d0d7223 */ /* 0x000fee000000000d */
.L_x_162:
[----:B------:R-:W-:Y:S05]  /*8a70*/  BSYNC.RECONVERGENT B1 ;  /* 0x0000000000017941 */ /* 0x000fea0003800200 */
.L_x_160:
        /* <DEDUP_REMOVED lines=11> */
.L_x_164:
[----:B------:R-:W1:Y:S02]  /*8b30*/  MUFU.RCP R14, R17 ;  /* 0x00000011000e7308 */ /* 0x000e640000001000 */
[----:B-1----:R-:W-:Y:S04]  /*8b40*/  FFMA R15, R17, R14, -1 ;  /* 0xbf800000110f7423 */ /* 0x002fe8000000000e */
[----:B------:R-:W-:Y:S04]  /*8b50*/  FADD.FTZ R15, -R15, -RZ ;  /* 0x800000ff0f0f7221 */ /* 0x000fe80000010100 */
[----:B------:R-:W-:Y:S07]  /*8b60*/  FFMA R14, R14, R15, R14 ;  /* 0x0000000f0e0e7223 */ /* 0x000fee000000000e */
.L_x_165:
[----:B------:R-:W-:Y:S05]  /*8b70*/  BSYNC.RECONVERGENT B1 ;  /* 0x0000000000017941 */ /* 0x000fea0003800200 */
.L_x_163:
        /* <DEDUP_REMOVED lines=11> */
.L_x_167:
[----:B------:R-:W1:Y:S02]  /*8c30*/  MUFU.RCP R15, R52 ;  /* 0x00000034000f7308 */ /* 0x000e640000001000 */
[----:B-1----:R-:W-:Y:S04]  /*8c40*/  FFMA R16, R52, R15, -1 ;  /* 0xbf80000034107423 */ /* 0x002fe8000000000f */
[----:B------:R-:W-:Y:S04]  /*8c50*/  FADD.FTZ R16, -R16, -RZ ;  /* 0x800000ff10107221 */ /* 0x000fe80000010100 */
[----:B------:R-:W-:Y:S07]  /*8c60*/  FFMA R15, R15, R16, R15 ;  /* 0x000000100f0f7223 */ /* 0x000fee000000000f */
.L_x_168:
[----:B------:R-:W-:Y:S05]  /*8c70*/  BSYNC.RECONVERGENT B1 ;  /* 0x0000000000017941 */ /* 0x000fea0003800200 */
.L_x_166:
        /* <DEDUP_REMOVED lines=11> */
.L_x_170:
[----:B------:R-:W1:Y:S02]  /*8d30*/  MUFU.RCP R16, R44 ;  /* 0x0000002c00107308 */ /* 0x000e640000001000 */
[----:B-1----:R-:W-:Y:S04]  /*8d40*/  FFMA R17, R44, R16, -1 ;  /* 0xbf8000002c117423 */ /* 0x002fe80000000010 */
[----:B------:R-:W-:Y:S04]  /*8d50*/  FADD.FTZ R17, -R17, -RZ ;  /* 0x800000ff11117221 */ /* 0x000fe80000010100 */
[----:B------:R-:W-:Y:S07]  /*8d60*/  FFMA R16, R16, R17, R16 ;  /* 0x0000001110107223 */ /* 0x000fee0000000010 */
.L_x_171:
[----:B------:R-:W-:Y:S05]  /*8d70*/  BSYNC.RECONVERGENT B1 ;  /* 0x0000000000017941 */ /* 0x000fea0003800200 */
.L_x_169:
        /* <DEDUP_REMOVED lines=11> */
.L_x_173:
[----:B------:R-:W1:Y:S02]  /*8e30*/  MUFU.RCP R17, R18 ;  /* 0x0000001200117308 */ /* 0x000e640000001000 */
[----:B-1----:R-:W-:Y:S04]  /*8e40*/  FFMA R18, R18, R17, -1 ;  /* 0xbf80000012127423 */ /* 0x002fe80000000011 */
[----:B------:R-:W-:Y:S04]  /*8e50*/  FADD.FTZ R18, -R18, -RZ ;  /* 0x800000ff12127221 */ /* 0x000fe80000010100 */
[----:B------:R-:W-:Y:S07]  /*8e60*/  FFMA R17, R17, R18, R17 ;  /* 0x0000001211117223 */ /* 0x000fee0000000011 */
.L_x_174:
[----:B------:R-:W-:Y:S05]  /*8e70*/  BSYNC.RECONVERGENT B1 ;  /* 0x0000000000017941 */ /* 0x000fea0003800200 */
.L_x_172:
        /* <DEDUP_REMOVED lines=11> */
.L_x_176:
[----:B------:R-:W1:Y:S02]  /*8f30*/  MUFU.RCP R18, R19 ;  /* 0x0000001300127308 */ /* 0x000e640000001000 */
[----:B-1----:R-:W-:Y:S04]  /*8f40*/  FFMA R19, R19, R18, -1 ;  /* 0xbf80000013137423 */ /* 0x002fe80000000012 */
[----:B------:R-:W-:Y:S04]  /*8f50*/  FADD.FTZ R19, -R19, -RZ ;  /* 0x800000ff13137221 */ /* 0x000fe80000010100 */
[----:B------:R-:W-:Y:S07]  /*8f60*/  FFMA R18, R18, R19, R18 ;  /* 0x0000001312127223 */ /* 0x000fee0000000012 */
.L_x_177:
[----:B------:R-:W-:Y:S05]  /*8f70*/  BSYNC.RECONVERGENT B1 ;  /* 0x0000000000017941 */ /* 0x000fea0003800200 */
.L_x_175:
        /* <DEDUP_REMOVED lines=11> */
.L_x_179:
[----:B------:R-:W1:Y:S02]  /*9030*/  MUFU.RCP R19, R20 ;  /* 0x0000001400137308 */ /* 0x000e640000001000 */
[----:B-1----:R-:W-:Y:S04]  /*9040*/  FFMA R20, R20, R19, -1 ;  /* 0xbf80000014147423 */ /* 0x002fe80000000013 */
[----:B------:R-:W-:Y:S04]  /*9050*/  FADD.FTZ R20, -R20, -RZ ;  /* 0x800000ff14147221 */ /* 0x000fe80000010100 */
[----:B------:R-:W-:Y:S07]  /*9060*/  FFMA R19, R19, R20, R19 ;  /* 0x0000001413137223 */ /* 0x000fee0000000013 */
.L_x_180:
[----:B------:R-:W-:Y:S05]  /*9070*/  BSYNC.RECONVERGENT B1 ;  /* 0x0000000000017941 */ /* 0x000fea0003800200 */
.L_x_178:
        /* <DEDUP_REMOVED lines=11> */
.L_x_182:
[----:B------:R-:W1:Y:S02]  /*9130*/  MUFU.RCP R20, R43 ;  /* 0x0000002b00147308 */ /* 0x000e640000001000 */
[----:B-1----:R-:W-:Y:S04]  /*9140*/  FFMA R21, R43, R20, -1 ;  /* 0xbf8000002b157423 */ /* 0x002fe80000000014 */
[----:B------:R-:W-:Y:S04]  /*9150*/  FADD.FTZ R21, -R21, -RZ ;  /* 0x800000ff15157221 */ /* 0x000fe80000010100 */
[----:B------:R-:W-:Y:S07]  /*9160*/  FFMA R20, R20, R21, R20 ;  /* 0x0000001514147223 */ /* 0x000fee0000000014 */
.L_x_183:
[----:B------:R-:W-:Y:S05]  /*9170*/  BSYNC.RECONVERGENT B1 ;  /* 0x0000000000017941 */ /* 0x000fea0003800200 */
.L_x_181:
        /* <DEDUP_REMOVED lines=11> */
.L_x_185:
[----:B------:R-:W1:Y:S02]  /*9230*/  MUFU.RCP R21, R25 ;  /* 0x0000001900157308 */ /* 0x000e640000001000 */
[----:B-1----:R-:W-:Y:S04]  /*9240*/  FFMA R22, R25, R21, -1 ;  /* 0xbf80000019167423 */ /* 0x002fe80000000015 */
[----:B------:R-:W-:Y:S04]  /*9250*/  FADD.FTZ R22, -R22, -RZ ;  /* 0x800000ff16167221 */ /* 0x000fe80000010100 */
[----:B------:R-:W-:Y:S07]  /*9260*/  FFMA R21, R21, R22, R21 ;  /* 0x0000001615157223 */ /* 0x000fee0000000015 */
.L_x_186:
[----:B------:R-:W-:Y:S05]  /*9270*/  BSYNC.RECONVERGENT B1 ;  /* 0x0000000000017941 */ /* 0x000fea0003800200 */
.L_x_184:
        /* <DEDUP_REMOVED lines=11> */
.L_x_188:
[----:B------:R-:W1:Y:S02]  /*9330*/  MUFU.RCP R22, R23 ;  /* 0x0000001700167308 */ /* 0x000e640000001000 */
[----:B-1----:R-:W-:Y:S04]  /*9340*/  FFMA R23, R23, R22, -1 ;  /* 0xbf80000017177423 */ /* 0x002fe80000000016 */
[----:B------:R-:W-:Y:S04]  /*9350*/  FADD.FTZ R23, -R23, -RZ ;  /* 0x800000ff17177221 */ /* 0x000fe80000010100 */
[----:B------:R-:W-:Y:S07]  /*9360*/  FFMA R22, R22, R23, R22 ;  /* 0x0000001716167223 */ /* 0x000fee0000000016 */
.L_x_189:
[----:B------:R-:W-:Y:S05]  /*9370*/  BSYNC.RECONVERGENT B1 ;  /* 0x0000000000017941 */ /* 0x000fea0003800200 */
.L_x_187:
        /* <DEDUP_REMOVED lines=11> */
.L_x_191:
[----:B------:R-:W1:Y:S02]  /*9430*/  MUFU.RCP R23, R24 ;  /* 0x0000001800177308 */ /* 0x000e640000001000 */
[----:B-1----:R-:W-:Y:S04]  /*9440*/  FFMA R24, R24, R23, -1 ;  /* 0xbf80000018187423 */ /* 0x002fe80000000017 */
[----:B------:R-:W-:Y:S04]  /*9450*/  FADD.FTZ R24, -R24, -RZ ;  /* 0x800000ff18187221 */ /* 0x000fe80000010100 */
[----:B------:R-:W-:Y:S07]  /*9460*/  FFMA R23, R23, R24, R23 ;  /* 0x0000001817177223 */ /* 0x000fee0000000017 */
.L_x_192:
[----:B------:R-:W-:Y:S05]  /*9470*/  BSYNC.RECONVERGENT B1 ;  /* 0x0000000000017941 */ /* 0x000fea0003800200 */
.L_x_190:
        /* <DEDUP_REMOVED lines=11> */
.L_x_194:
[----:B------:R-:W1:Y:S02]  /*9530*/  MUFU.RCP R24, R51 ;  /* 0x0000003300187308 */ /* 0x000e640000001000 */
[----:B-1----:R-:W-:Y:S04]  /*9540*/  FFMA R25, R51, R24, -1 ;  /* 0xbf80000033197423 */ /* 0x002fe80000000018 */
[----:B------:R-:W-:Y:S04]  /*9550*/  FADD.FTZ R25, -R25, -RZ ;  /* 0x800000ff19197221 */ /* 0x000fe80000010100 */
[----:B------:R-:W-:Y:S07]  /*9560*/  FFMA R24, R24, R25, R24 ;  /* 0x0000001918187223 */ /* 0x000fee0000000018 */
.L_x_195:
[----:B------:R-:W-:Y:S05]  /*9570*/  BSYNC.RECONVERGENT B1 ;  /* 0x0000000000017941 */ /* 0x000fea0003800200 */
.L_x_193:
        /* <DEDUP_REMOVED lines=11> */
.L_x_197:
[----:B------:R-:W1:Y:S02]  /*9630*/  MUFU.RCP R25, R35 ;  /* 0x0000002300197308 */ /* 0x000e640000001000 */
[----:B-1----:R-:W-:Y:S04]  /*9640*/  FFMA R26, R35, R25, -1 ;  /* 0xbf800000231a7423 */ /* 0x002fe80000000019 */
[----:B------:R-:W-:Y:S04]  /*9650*/  FADD.FTZ R26, -R26, -RZ ;  /* 0x800000ff1a1a7221 */ /* 0x000fe80000010100 */
[----:B------:R-:W-:Y:S07]  /*9660*/  FFMA R25, R25, R26, R25 ;  /* 0x0000001a19197223 */ /* 0x000fee0000000019 */
.L_x_198:
[----:B------:R-:W-:Y:S05]  /*9670*/  BSYNC.RECONVERGENT B1 ;  /* 0x0000000000017941 */ /* 0x000fea0003800200 */
.L_x_196:
        /* <DEDUP_REMOVED lines=11> */
.L_x_200:
[----:B------:R-:W1:Y:S02]  /*9730*/  MUFU.RCP R26, R27 ;  /* 0x0000001b001a7308 */ /* 0x000e640000001000 */
[----:B-1----:R-:W-:Y:S04]  /*9740*/  FFMA R27, R27, R26, -1 ;  /* 0xbf8000001b1b7423 */ /* 0x002fe8000000001a */
[----:B------:R-:W-:Y:S04]  /*9750*/  FADD.FTZ R27, -R27, -RZ ;  /* 0x800000ff1b1b7221 */ /* 0x000fe80000010100 */
[----:B------:R-:W-:Y:S07]  /*9760*/  FFMA R26, R26, R27, R26 ;  /* 0x0000001b1a1a7223 */ /* 0x000fee000000001a */
.L_x_201:
[----:B------:R-:W-:Y:S05]  /*9770*/  BSYNC.RECONVERGENT B1 ;  /* 0x0000000000017941 */ /* 0x000fea0003800200 */
.L_x_199:
        /* <DEDUP_REMOVED lines=11> */
.L_x_203:
[----:B------:R-:W1:Y:S02]  /*9830*/  MUFU.RCP R27, R28 ;  /* 0x0000001c001b7308 */ /* 0x000e640000001000 */
[----:B-1----:R-:W-:Y:S04]  /*9840*/  FFMA R28, R28, R27, -1 ;  /* 0xbf8000001c1c7423 */ /* 0x002fe8000000001b */
[----:B------:R-:W-:Y:S04]  /*9850*/  FADD.FTZ R28, -R28, -RZ ;  /* 0x800000ff1c1c7221 */ /* 0x000fe80000010100 */
[----:B------:R-:W-:Y:S07]  /*9860*/  FFMA R27, R27, R28, R27 ;  /* 0x0000001c1b1b7223 */ /* 0x000fee000000001b */
.L_x_204:
[----:B------:R-:W-:Y:S05]  /*9870*/  BSYNC.RECONVERGENT B1 ;  /* 0x0000000000017941 */ /* 0x000fea0003800200 */
.L_x_202:
        /* <DEDUP_REMOVED lines=11> */
.L_x_206:
[----:B------:R-:W1:Y:S02]  /*9930*/  MUFU.RCP R28, R53 ;  /* 0x00000035001c7308 */ /* 0x000e640000001000 */
[----:B-1----:R-:W-:Y:S04]  /*9940*/  FFMA R29, R53, R28, -1 ;  /* 0xbf800000351d7423 */ /* 0x002fe8000000001c */
[----:B------:R-:W-:Y:S04]  /*9950*/  FADD.FTZ R29, -R29, -RZ ;  /* 0x800000ff1d1d7221 */ /* 0x000fe80000010100 */
[----:B------:R-:W-:Y:S07]  /*9960*/  FFMA R28, R28, R29, R28 ;  /* 0x0000001d1c1c7223 */ /* 0x000fee000000001c */
.L_x_207:
[----:B------:R-:W-:Y:S05]  /*9970*/  BSYNC.RECONVERGENT B1 ;  /* 0x0000000000017941 */ /* 0x000fea0003800200 */
.L_x_205:
        /* <DEDUP_REMOVED lines=11> */
.L_x_209:
[----:B------:R-:W1:Y:S02]  /*9a30*/  MUFU.RCP R29, R50 ;  /* 0x00000032001d7308 */ /* 0x000e640000001000 */
[----:B-1----:R-:W-:Y:S04]  /*9a40*/  FFMA R30, R50, R29, -1 ;  /* 0xbf800000321e7423 */ /* 0x002fe8000000001d */
[----:B------:R-:W-:Y:S04]  /*9a50*/  FADD.FTZ R30, -R30, -RZ ;  /* 0x800000ff1e1e7221 */ /* 0x000fe80000010100 */
[----:B------:R-:W-:Y:S07]  /*9a60*/  FFMA R29, R29, R30, R29 ;  /* 0x0000001e1d1d7223 */ /* 0x000fee000000001d */
.L_x_210:
[----:B------:R-:W-:Y:S05]  /*9a70*/  BSYNC.RECONVERGENT B1 ;  /* 0x0000000000017941 */ /* 0x000fea0003800200 */
.L_x_208:
        /* <DEDUP_REMOVED lines=11> */
.L_x_212:
[----:B------:R-:W1:Y:S02]  /*9b30*/  MUFU.RCP R30, R31 ;  /* 0x0000001f001e7308 */ /* 0x000e640000001000 */
[----:B-1----:R-:W-:Y:S04]  /*9b40*/  FFMA R31, R31, R30, -1 ;  /* 0xbf8000001f1f7423 */ /* 0x002fe8000000001e */
[----:B------:R-:W-:Y:S04]  /*9b50*/  FADD.FTZ R31, -R31, -RZ ;  /* 0x800000ff1f1f7221 */ /* 0x000fe80000010100 */
[----:B------:R-:W-:Y:S07]  /*9b60*/  FFMA R30, R30, R31, R30 ;  /* 0x0000001f1e1e7223 */ /* 0x000fee000000001e */
.L_x_213:
[----:B------:R-:W-:Y:S05]  /*9b70*/  BSYNC.RECONVERGENT B1 ;  /* 0x0000000000017941 */ /* 0x000fea0003800200 */
.L_x_211:
        /* <DEDUP_REMOVED lines=11> */
.L_x_215:
[----:B------:R-:W1:Y:S02]  /*9c30*/  MUFU.RCP R31, R34 ;  /* 0x00000022001f7308 */ /* 0x000e640000001000 */
[----:B-1----:R-:W-:Y:S04]  /*9c40*/  FFMA R34, R34, R31, -1 ;  /* 0xbf80000022227423 */ /* 0x002fe8000000001f */
[----:B------:R-:W-:Y:S04]  /*9c50*/  FADD.FTZ R34, -R34, -RZ ;  /* 0x800000ff22227221 */ /* 0x000fe80000010100 */
[----:B------:R-:W-:Y:S07]  /*9c60*/  FFMA R31, R31, R34, R31 ;  /* 0x000000221f1f7223 */ /* 0x000fee000000001f */
.L_x_216:
[----:B------:R-:W-:Y:S05]  /*9c70*/  BSYNC.RECONVERGENT B1 ;  /* 0x0000000000017941 */ /* 0x000fea0003800200 */
.L_x_214:
        /* <DEDUP_REMOVED lines=9> */
[----:B------:R-:W-:Y:S05]  /*9d10*/  BRA `(.L_x_219) ;  /* 0x0000000000107947 */ /* 0x000fea0003800000 */
.L_x_218:
[----:B------:R-:W1:Y:S02]  /*9d20*/  MUFU.RCP R32, R33 ;  /* 0x0000002100207308 */ /* 0x000e640000001000 */
[----:B-1----:R-:W-:Y:S04]  /*9d30*/  FFMA R33, R33, R32, -1 ;  /* 0xbf80000021217423 */ /* 0x002fe80000000020 */
[----:B------:R-:W-:Y:S04]  /*9d40*/  FADD.FTZ R33, -R33, -RZ ;  /* 0x800000ff21217221 */ /* 0x000fe80000010100 */
[----:B------:R-:W-:Y:S07]  /*9d50*/  FFMA R32, R32, R33, R32 ;  /* 0x0000002120207223 */ /* 0x000fee0000000020 */
.L_x_219:
[----:B------:R-:W-:Y:S05]  /*9d60*/  BSYNC.RECONVERGENT B1 ;  /* 0x0000000000017941 */ /* 0x000fea0003800200 */
.L_x_217:
[----:B------:R-:W-:Y:S01]  /*9d70*/  F2FP.F16.F32.PACK_AB R44, R2, R0 ;  /* 0x00000000022c723e */ /* 0x000fe200000000ff */
[----:B------:R-:W-:Y:S01]  /*9d80*/  USHF.L.U32 UR8, UR43, 0xd, URZ ;  /* 0x0000000d2b087899 */ /* 0x000fe200080006ff */
[----:B------:R-:W-:Y:S01]  /*9d90*/  F2FP.F16.F32.PACK_AB R45, R4, R3 ;  /* 0x00000003042d723e */ /* 0x000fe200000000ff */
[----:B------:R-:W-:Y:S01]  /*9da0*/  BSSY.RECONVERGENT B0, `(.L_x_220) ;  /* 0x000002d000007945 */ /* 0x000fe20003800200 */
[----:B------:R-:W-:Y:S02]  /*9db0*/  F2FP.F16.F32.PACK_AB R46, R6, R5 ;  /* 0x00000005062e723e */ /* 0x000fe400000000ff */
[----:B------:R-:W-:Y:S01]  /*9dc0*/  F2FP.F16.F32.PACK_AB R47, R8, R7 ;  /* 0x00000007082f723e */ /* 0x000fe200000000ff */
[----:B------:R-:W-:Y:S01]  /*9dd0*/  VIADD R0, R120, UR8 ;  /* 0x0000000878007c36 */ /* 0x000fe20008000000 */
[----:B------:R-:W-:Y:S02]  /*9de0*/  F2FP.F16.F32.PACK_AB R4, R10, R9 ;  /* 0x000000090a04723e */ /* 0x000fe400000000ff */
[----:B------:R-:W-:Y:S01]  /*9df0*/  F2FP.F16.F32.PACK_AB R5, R12, R11 ;  /* 0x0000000b0c05723e */ /* 0x000fe200000000ff */
[----:B------:R1:W-:Y:S01]  /*9e00*/  STS.128 [R120+UR8], R44 ;  /* 0x0000002c78007988 */ /* 0x0003e20008000c08 */
[----:B------:R-:W-:Y:S01]  /*9e10*/  F2FP.F16.F32.PACK_AB R6, R14, R13 ;  /* 0x0000000d0e06723e */ /* 0x000fe200000000ff */
[--C-:B------:R-:W-:Y:S01]  /*9e20*/  IMAD R2, R122, -0x10, R0.reuse ;  /* 0xfffffff07a027824 */ /* 0x100fe200078e0200 */
[----:B------:R-:W-:Y:S01]  /*9e30*/  F2FP.F16.F32.PACK_AB R7, R16, R15 ;  /* 0x0000000f1007723e */ /* 0x000fe200000000ff */
[----:B------:R-:W-:Y:S01]  /*9e40*/  IMAD R0, R121, -0x10, R0 ;  /* 0xfffffff079007824 */ /* 0x000fe200078e0200 */
[----:B------:R-:W-:Y:S01]  /*9e50*/  F2FP.F16.F32.PACK_AB R8, R18, R17 ;  /* 0x000000111208723e */ /* 0x000fe200000000ff */
[----:B------:R-:W-:Y:S01]  /*9e60*/  IMAD R3, R119, 0x10, R2 ;  /* 0x0000001077037824 */ /* 0x000fe200078e0202 */
[----:B------:R-:W-:Y:S01]  /*9e70*/  F2FP.F16.F32.PACK_AB R9, R20, R19 ;  /* 0x000000131409723e */ /* 0x000fe200000000ff */
[----:B------:R1:W-:Y:S01]  /*9e80*/  STS.128 [R2+0x10], R4 ;  /* 0x0000100402007388 */ /* 0x0003e20000000c00 */
[----:B------:R-:W-:Y:S02]  /*9e90*/  F2FP.F16.F32.PACK_AB R10, R22, R21 ;  /* 0x00000015160a723e */ /* 0x000fe400000000ff */
[----:B------:R-:W-:Y:S02]  /*9ea0*/  F2FP.F16.F32.PACK_AB R11, R24, R23 ;  /* 0x00000017180b723e */ /* 0x000fe400000000ff */
[----:B------:R-:W-:Y:S02]  /*9eb0*/  F2FP.F16.F32.PACK_AB R12, R26, R25 ;  /* 0x000000191a0c723e */ /* 0x000fe400000000ff */
[----:B------:R-:W-:Y:S01]  /*9ec0*/  F2FP.F16.F32.PACK_AB R13, R28, R27 ;  /* 0x0000001b1c0d723e */ /* 0x000fe200000000ff */
[----:B------:R1:W-:Y:S01]  /*9ed0*/  STS.128 [R0+0x20], R8 ;  /* 0x0000200800007388 */ /* 0x0003e20000000c00 */
[----:B------:R-:W-:Y:S02]  /*9ee0*/  F2FP.F16.F32.PACK_AB R14, R30, R29 ;  /* 0x0000001d1e0e723e */ /* 0x000fe400000000ff */
[----:B------:R-:W-:Y:S02]  /*9ef0*/  F2FP.F16.F32.PACK_AB R15, R32, R31 ;  /* 0x0000001f200f723e */ /* 0x000fe400000000ff */
[----:B------:R-:W-:Y:S03]  /*9f00*/  ISETP.NE.AND P0, PT, R123, RZ, PT ;  /* 0x000000ff7b00720c */ /* 0x000fe60003f05270 */
[----:B------:R1:W-:Y:S01]  /*9f10*/  STS.128 [R3+0x10], R12 ;  /* 0x0000100c03007388 */ /* 0x0003e20000000c00 */
[----:B------:R-:W-:Y:S01]  /*9f20*/  @!PT LDS RZ, [RZ] ;  /* 0x00000000fffff984 */ /* 0x000fe20000000800 */
[----:B------:R-:W-:Y:S01]  /*9f30*/  @!PT LDS RZ, [RZ] ;  /* 0x00000000fffff984 */ /* 0x000fe20000000800 */
[----:B------:R-:W-:Y:S01]  /*9f40*/  @!PT LDS RZ, [RZ] ;  /* 0x00000000fffff984 */ /* 0x000fe20000000800 */
[----:B------:R-:W-:Y:S01]  /*9f50*/  @!PT LDS RZ, [RZ] ;  /* 0x00000000fffff984 */ /* 0x000fe20000000800 */
[----:B------:R2:W-:Y:S06]  /*9f60*/  MEMBAR.ALL.CTA ;  /* 0x0000000000007992 */ /* 0x0005ec0000008000 */
[----:B--2---:R-:W2:Y:S02]  /*9f70*/  FENCE.VIEW.ASYNC.S ;  /* 0x00000000000073c6 */ /* 0x004ea40000000000 */
[----:B--2---:R-:W-:Y:S06]  /*9f80*/  BAR.SYNC.DEFER_BLOCKING 0x1, 0x80 ;  /* 0x0042000000007b1d */ /* 0x004fec0000010000 */
[----:B------:R-:W-:Y:S05]  /*9f90*/  @P0 BRA `(.L_x_221) ;  /* 0x0000000000340947 */ /* 0x000fea0003800000 */
[----:B------:R-:W-:Y:S01]  /*9fa0*/  UIADD3 UR10, UP0, UPT, UR46, 0x680, URZ ;  /* 0x000006802e0a7890 */ /* 0x000fe2000ff1e0ff */
[----:B------:R-:W-:Y:S01]  /*9fb0*/  R2UR UR6, R103 ;  /* 0x00000000670672ca */ /* 0x000fe200000e0000 */
[----:B------:R-:W-:Y:S01]  /*9fc0*/  UIADD3 UR4, UPT, UPT, UR41, 0x200, UR8 ;  /* 0x0000020029047890 */ /* 0x000fe2000fffe008 */
[----:B------:R-:W-:Y:S01]  /*9fd0*/  PLOP3.LUT P0, PT, PT, PT, PT, 0x80, 0x8 ;  /* 0x000000000008781c */ /* 0x000fe20003f0f070 */
[----:B------:R-:W-:Y:S01]  /*9fe0*/  UIADD3.X UR11, UPT, UPT, URZ, UR47, URZ, UP0, !UPT ;  /* 0x0000002fff0b7290 */ /* 0x000fe200087fe4ff */
[----:B------:R-:W-:Y:S11]  /*9ff0*/  IMAD.IADD R37, R104, 0x1, R37 ;  /* 0x0000000168257824 */ /* 0x000ff600078e0225 */
.L_x_222:
[----:B------:R-:W-:Y:S02]  /*a000*/  PLOP3.LUT P1, PT, P1, P0, PT, 0xf2, 0x2f ;  /* 0x00000000002f781c */ /* 0x000fe40000f21e72 */
[----:B------:R-:W-:Y:S01]  /*a010*/  @P0 R2UR P1, UR5, R37 ;  /* 0x00000000250502ca */ /* 0x000fe20000020000 */
[----:B------:R-:W-:Y:S07]  /*a020*/  UMOV UR7, UR36 ;  /* 0x0000002400077c82 */ /* 0x000fee0008000000 */
[----:B------:R-:W-:Y:S05]  /*a030*/  @P0 PLOP3.LUT P0, PT, P1, PT, PT, 0x80, 0x8 ;  /* 0x000000000008081c */ /* 0x000fea0000f0f070 */
[----:B------:R2:W-:Y:S08]  /*a040*/  UTMASTG.3D [UR4], [UR10] ;  /* 0x000000040a0073b5 */ /* 0x0005f00008010000 */
[----:B--2---:R-:W-:Y:S05]  /*a050*/  @P0 BRA.U.ANY `(.L_x_222) ;  /* 0xfffffffd00e80947 */ /* 0x004fea000393ffff */
[----:B------:R0:W-:Y:S02]  /*a060*/  UTMACMDFLUSH ;  /* 0x00000000000079b7 */ /* 0x0001e40000000000 */
.L_x_221:
[----:B------:R-:W-:Y:S05]  /*a070*/  BSYNC.RECONVERGENT B0 ;  /* 0x0000000000007941 */ /* 0x000fea0003800200 */
.L_x_220:
[----:B------:R-:W-:Y:S01]  /*a080*/  UIADD3 UR43, UPT, UPT, UR43, 0x1, URZ ;  /* 0x000000012b2b7890 */ /* 0x000fe2000fffe0ff */
[----:B------:R-:W-:Y:S01]  /*a090*/  ISETP.NE.AND P0, PT, R123, RZ, PT ;  /* 0x000000ff7b00720c */ /* 0x000fe20003f05270 */
[----:B------:R-:W-:Y:S02]  /*a0a0*/  BSSY.RECONVERGENT B0, `(.L_x_223) ;  /* 0x0000007000007945 */ /* 0x000fe40003800200 */
[----:B------:R-:W-:Y:S04]  /*a0b0*/  UISETP.NE.AND UP0, UPT, UR43, 0x4, UPT ;  /* 0x000000042b00788c */ /* 0x000fe8000bf05270 */
[----:B------:R-:W-:Y:S02]  /*a0c0*/  USEL UR4, URZ, 0x1, UP0 ;  /* 0x00000001ff047887 */ /* 0x000fe40008000000 */
[----:B------:R-:W-:Y:S02]  /*a0d0*/  USEL UR43, UR43, URZ, UP0 ;  /* 0x000000ff2b2b7287 */ /* 0x000fe40008000000 */
[----:B------:R-:W-:Y:S02]  /*a0e0*/  ULOP3.LUT UR44, UR44, UR4, URZ, 0x3c, !UPT ;  /* 0x000000042c2c7292 */ /* 0x000fe4000f8e3cff */
[----:B------:R-:W-:Y:S10]  /*a0f0*/  @P0 BRA `(.L_x_224) ;  /* 0x0000000000040947 */ /* 0x000ff40003800000 */
[----:B------:R-:W-:Y:S04]  /*a100*/  DEPBAR.LE SB0, 0x1 ;  /* 0x000080400000791a */ /* 0x000fe80000000000 */
.L_x_224:
[----:B------:R-:W-:Y:S05]  /*a110*/  BSYNC.RECONVERGENT B0 ;  /* 0x0000000000007941 */ /* 0x000fea0003800200 */
.L_x_223:
[----:B------:R-:W-:Y:S01]  /*a120*/  BAR.SYNC.DEFER_BLOCKING 0x1, 0x80 ;  /* 0x0042000000007b1d */ /* 0x000fe20000010000 */
[----:B------:R-:W-:Y:S01]  /*a130*/  ISETP.NE.AND P3, PT, R127, RZ, PT ;  /* 0x000000ff7f00720c */ /* 0x000fe20003f65270 */
[----:B------:R-:W-:Y:S05]  /*a140*/  VIADD R110, R110, 0x1 ;  /* 0x000000016e6e7836 */ /* 0x000fea0000000000 */
[----:B------:R-:W-:Y:S01]  /*a150*/  ISETP.GE.U32.AND P0, PT, R110, 0x2, PT ;  /* 0x000000026e00780c */ /* 0x000fe20003f06070 */
[----:B------:R-:W-:Y:S11]  /*a160*/  BSSY.RECONVERGENT B0, `(.L_x_225) ;  /* 0x000000b000007945 */ /* 0x000ff60003800200 */
[----:B------:R-:W-:Y:S01]  /*a170*/  @!UPT UIADD3 URZ, UPT, UPT, URZ, URZ, URZ ;  /* 0x000000fffffff290 */ /* 0x000fe2000fffe0ff */
[----:B------:R-:W-:Y:S05]  /*a180*/  @!P0 BRA `(.L_x_226) ;  /* 0x0000000000208947 */ /* 0x000fea0003800000 */
[C---:B-1----:R-:W-:Y:S01]  /*a190*/  @!P3 LEA R2, R116.reuse, UR41, 0x3 ;  /* 0x000000297402bc11 */ /* 0x042fe2000f8e18ff */
[----:B------:R-:W-:Y:S02]  /*a1a0*/  IMAD.U32 R0, RZ, RZ, UR37 ;  /* 0x00000025ff007e24 */ /* 0x000fe4000f8e00ff */
[----:B------:R-:W-:Y:S02]  /*a1b0*/  VIADD R116, R116, 0x1 ;  /* 0x0000000174747836 */ /* 0x000fe40000000000 */
[----:B------:R-:W-:Y:S03]  /*a1c0*/  @!P3 VIADD R2, R2, 0xa0 ;  /* 0x000000a00202b836 */ /* 0x000fe60000000000 */
[----:B------:R-:W-:Y:S02]  /*a1d0*/  ISETP.NE.AND P0, PT, R116, 0x4, PT ;  /* 0x000000047400780c */ /* 0x000fe40003f05270 */
[----:B------:R-:W-:Y:S02]  /*a1e0*/  @!P3 PRMT R0, R0, 0x654, R2 ;  /* 0x000006540000b816 */ /* 0x000fe40000000002 */
[----:B------:R-:W-:Y:S02]  /*a1f0*/  SEL R116, R116, RZ, P0 ;  /* 0x000000ff74747207 */ /* 0x000fe40000000000 */
[----:B------:R2:W-:Y:S07]  /*a200*/  @!P3 SYNCS.ARRIVE.TRANS64.RED.A1T0 RZ, [R0+URZ], RZ ;  /* 0x000000ff00ffb9a7 */ /* 0x0005ee00081004ff */
.L_x_226:
[----:B------:R-:W-:Y:S05]  /*a210*/  BSYNC.RECONVERGENT B0 ;  /* 0x0000000000007941 */ /* 0x000fea0003800200 */
.L_x_225:
[C---:B------:R-:W-:Y:S01]  /*a220*/  ISETP.EQ.OR P2, PT, R39.reuse, 0x3, P3 ;  /* 0x000000032700780c */ /* 0x040fe20001f42670 */
[----:B------:R-:W-:Y:S01]  /*a230*/  VIADD R39, R39, 0x1 ;  /* 0x0000000127277836 */ /* 0x000fe20000000000 */
[----:B------:R-:W-:Y:S04]  /*a240*/  SEL R111, R111, 0x1, P3 ;  /* 0x000000016f6f7807 */ /* 0x000fe80001800000 */
[----:B------:R-:W-:Y:S07]  /*a250*/  ISETP.NE.AND P0, PT, R39, 0x4, PT ;  /* 0x000000042700780c */ /* 0x000fee0003f05270 */
[----:B-1----:R-:W-:Y:S02]  /*a260*/  @!P2 LEA R2, R109, UR41, 0x3 ;  /* 0x000000296d02ac11 */ /* 0x002fe4000f8e18ff */
[----:B--2---:R-:W-:Y:S04]  /*a270*/  @!P2 SHF.L.U32 R0, R112, 0x1f, RZ ;  /* 0x0000001f7000a819 */ /* 0x004fe800000006ff */
[----:B------:R-:W1:Y:S02]  /*a280*/  @!P2 SYNCS.PHASECHK.TRANS64.TRYWAIT P1, [R2+URZ+0x80], R0 ;  /* 0x000080000200a5a7 */ /* 0x000e6400080211ff */
[----:B-1----:R-:W-:Y:S01]  /*a290*/  @!P2 SEL R111, RZ, 0x1, !P1 ;  /* 0x00000001ff6fa807 */ /* 0x002fe20004800000 */
[----:B------:R-:W-:Y:S06]  /*a2a0*/  @P0 BRA `(.L_x_227) ;  /* 0xffffffc000100947 */ /* 0x000fec000383ffff */
[----:B------:R-:W-:Y:S01]  /*a2b0*/  ISETP.NE.AND P3, PT, R126, RZ, PT ;  /* 0x000000ff7e00720c */ /* 0x000fe20003f65270 */
[----:B------:R-:W-:Y:S01]  /*a2c0*/  UIADD3 UR42, UPT, UPT, UR42, 0x4, URZ ;  /* 0x000000042a2a7890 */ /* 0x000fe2000fffe0ff */
[----:B------:R-:W-:Y:S01]  /*a2d0*/  ISETP.NE.AND P0, PT, R106, 0x2, PT ;  /* 0x000000026a00780c */ /* 0x000fe20003f05270 */
[----:B------:R-:W-:Y:S02]  /*a2e0*/  IMAD.IADD R23, R113, 0x1, R83 ;  /* 0x0000000171177824 */ /* 0x000fe400078e0253 */
[----:B------:R-:W-:Y:S01]  /*a2f0*/  IMAD.IADD R22, R114, 0x1, R100 ;  /* 0x0000000172167824 */ /* 0x000fe200078e0264 */
[----:B------:R-:W-:Y:S02]  /*a300*/  SEL R0, RZ, 0x1, P0 ;  /* 0x00000001ff007807 */ /* 0x000fe40000000000 */
[----:B------:R-:W-:Y:S02]  /*a310*/  SEL R106, R106, RZ, P0 ;  /* 0x000000ff6a6a7207 */ /* 0x000fe40000000000 */
[----:B------:R-:W-:-:S03]  /*a320*/  LOP3.LUT R117, R117, R0, RZ, 0x3c, !PT ;  /* 0x0000000075757212 */ /* 0x000fc600078e3cff */
[----:B------:R-:W-:Y:S01]  /*a330*/  @P3 R2UR UR36, R115 ;  /* 0x00000000732432ca */ /* 0x000fe200000e0000 */
[----:B------:R-:W-:-:S14]  /*a340*/  @P3 BRA `(.L_x_228) ;  /* 0xffffffb000a03947 */ /* 0x000fdc000383ffff */
[----:B------:R-:W-:-:S09]  /*a350*/  UISETP.NE.AND UP0, UPT, UR45, URZ, UPT ;  /* 0x000000ff2d00728c */ /* 0x000fd2000bf05270 */
[----:B------:R-:W-:Y:S05]  /*a360*/  BRA.U !UP0, `(.L_x_229) ;  /* 0x0000000108487547 */ /* 0x000fea000b800000 */
[----:B------:R-:W1:Y:S02]  /*a370*/  LDCU.64 UR4, c[0x0][0x890] ;  /* 0x00011200ff0477ac */ /* 0x000e640008000a00 */
[----:B-1----:R-:W-:-:S04]  /*a380*/  UISETP.NE.U32.AND UP0, UPT, UR4, URZ, UPT ;  /* 0x000000ff0400728c */ /* 0x002fc8000bf05070 */
[----:B------:R-:W-:-:S09]  /*a390*/  UISETP.NE.AND.EX UP0, UPT, UR5, URZ, UPT, UP0 ;  /* 0x000000ff0500728c */ /* 0x000fd2000bf05300 */
[----:B------:R-:W-:Y:S05]  /*a3a0*/  BRA.U UP0, `(.L_x_230) ;  /* 0x00000001000c7547 */ /* 0x000fea000b800000 */
[----:B------:R-:W-:-:S13]  /*a3b0*/  FSETP.NEU.AND P0, PT, R63, RZ, PT ;  /* 0x000000ff3f00720b */ /* 0x000fda0003f0d000 */
[----:B------:R-:W-:Y:S05]  /*a3c0*/  @!P0 EXIT ;  /* 0x000000000000894d */ /* 0x000fea0003800000 */
[----:B------:R-:W-:Y:S05]  /*a3d0*/  BRA `(.L_x_229) ;  /* 0x00000000002c7947 */ /* 0x000fea0003800000 */
.L_x_230:
[----:B------:R-:W-:Y:S01]  /*a3e0*/  ISETP.NE.AND P0, PT, R102, RZ, PT ;  /* 0x000000ff6600720c */ /* 0x000fe20003f05270 */
[----:B------:R-:W-:-:S12]  /*a3f0*/  BSSY.RECONVERGENT B0, `(.L_x_229) ;  /* 0x0000009000007945 */ /* 0x000fd80003800200 */
[----:B------:R-:W-:Y:S05]  /*a400*/  @P0 BRA `(.L_x_231) ;  /* 0x0000000000140947 */ /* 0x000fea0003800000 */
[----:B------:R-:W1:Y:S02]  /*a410*/  LDCU.64 UR4, c[0x0][0x888] ;  /* 0x00011100ff0477ac */ /* 0x000e640008000a00 */
[----:B-1----:R-:W-:-:S04]  /*a420*/  ISETP.NE.U32.AND P0, PT, RZ, UR4, PT ;  /* 0x00000004ff007c0c */ /* 0x002fc8000bf05070 */
[----:B------:R-:W-:-:S13]  /*a430*/  ISETP.NE.AND.EX P0, PT, RZ, UR5, PT, P0 ;  /* 0x00000005ff007c0c */ /* 0x000fda000bf05300 */
[----:B------:R-:W-:Y:S05]  /*a440*/  @!P0 EXIT ;  /* 0x000000000000894d */ /* 0x000fea0003800000 */
[----:B------:R-:W-:Y:S05]  /*a450*/  BRA `(.L_x_232) ;  /* 0x0000000000087947 */ /* 0x000fea0003800000 */
.L_x_231:
[----:B------:R-:W-:-:S13]  /*a460*/  FSETP.NEU.AND P0, PT, R63, RZ, PT ;  /* 0x000000ff3f00720b */ /* 0x000fda0003f0d000 */
[----:B------:R-:W-:Y:S05]  /*a470*/  @!P0 EXIT ;  /* 0x000000000000894d */ /* 0x000fea0003800000 */
.L_x_232:
[----:B------:R-:W-:Y:S05]  /*a480*/  BSYNC.RECONVERGENT B0 ;  /* 0x0000000000007941 */ /* 0x000fea0003800200 */
.L_x_229:
[----:B------:R-:W-:Y:S01]  /*a490*/  LEA R2, R116, UR41, 0x3 ;  /* 0x0000002974027c11 */ /* 0x000fe2000f8e18ff */
[----:B------:R-:W-:Y:S01]  /*a4a0*/  IMAD.U32 R0, RZ, RZ, UR37 ;  /* 0x00000025ff007e24 */ /* 0x000fe2000f8e00ff */
[----:B------:R-:W-:-:S04]  /*a4b0*/  DEPBAR.LE SB0, 0x0 ;  /* 0x000080000000791a */ /* 0x000fc80000000000 */
[----:B------:R-:W-:-:S05]  /*a4c0*/  VIADD R2, R2, 0xa0 ;  /* 0x000000a002027836 */ /* 0x000fca0000000000 */
[----:B------:R-:W-:-:S04]  /*a4d0*/  PRMT R0, R0, 0x654, R2 ;  /* 0x0000065400007816 */ /* 0x000fc80000000002 */
[----:B------:R-:W-:Y:S01]  /*a4e0*/  SYNCS.ARRIVE.TRANS64.RED.A1T0 RZ, [R0+URZ], RZ ;  /* 0x000000ff00ff79a7 */ /* 0x000fe200081004ff */
[----:B------:R-:W-:Y:S05]  /*a4f0*/  EXIT ;  /* 0x000000000000794d */ /* 0x000fea0003800000 */
.L_x_24:
[----:B--2---:R2:W4:Y:S02]  /*a500*/  SYNCS.PHASECHK.TRANS64.TRYWAIT P0, [R2+URZ+0x140], R3 ;  /* 0x00014003020075a7 */ /* 0x00452400080011ff */
[----:B----4-:R-:W-:Y:S05]  /*a510*/  @!P0 NANOSLEEP.SYNCS 0x989680 ;  /* 0x009896800000895d */ /* 0x010fea0003900000 */
[----:B------:R-:W4:Y:S02]  /*a520*/  @!P0 SYNCS.PHASECHK.TRANS64 P0, [R2+URZ+0x140], R3 ;  /* 0x00014003020085a7 */ /* 0x000f2400080010ff */
[----:B----4-:R-:W-:Y:S05]  /*a530*/  @!P0 BRA `(.L_x_24) ;  /* 0xfffffffc00f08947 */ /* 0x010fea000383ffff */
[----:B------:R-:W-:Y:S05]  /*a540*/  BRA `(.L_x_233) ;  /* 0xffffff7000bc7947 */ /* 0x000fea000383ffff */
.L_x_27:
[----:B------:R-:W-:-:S07]  /*a550*/  MOV R2, UR33 ;  /* 0x0000002100027c02 */ /* 0x000fce0008000f00 */
.L_x_234:
[----:B-1----:R1:W2:Y:S02]  /*a560*/  SYNCS.PHASECHK.TRANS64.TRYWAIT P0, [R2+URZ+0x40], R4 ;  /* 0x00004004020075a7 */ /* 0x0022a400080011ff */
[----:B--2---:R-:W-:Y:S05]  /*a570*/  @!P0 NANOSLEEP.SYNCS 0x989680 ;  /* 0x009896800000895d */ /* 0x004fea0003900000 */
[----:B------:R-:W2:Y:S02]  /*a580*/  @!P0 SYNCS.PHASECHK.TRANS64 P0, [R2+URZ+0x40], R4 ;  /* 0x00004004020085a7 */ /* 0x000ea400080010ff */
[----:B--2---:R-:W-:Y:S05]  /*a590*/  @!P0 BRA `(.L_x_234) ;  /* 0xfffffffc00f08947 */ /* 0x004fea000383ffff */
[----:B------:R-:W-:Y:S05]  /*a5a0*/  BRA `(.L_x_26) ;  /* 0xffffff7400247947 */ /* 0x000fea000383ffff */
.L_x_34:
[----:B-1----:R-:W-:-:S07]  /*a5b0*/  MOV R2, UR17 ;  /* 0x0000001100027c02 */ /* 0x002fce0008000f00 */
.L_x_235:
[----:B-1----:R1:W2:Y:S02]  /*a5c0*/  SYNCS.PHASECHK.TRANS64.TRYWAIT P0, [R2+URZ+0x40], R4 ;  /* 0x00004004020075a7 */ /* 0x0022a400080011ff */
[----:B--2---:R-:W-:Y:S05]  /*a5d0*/  @!P0 NANOSLEEP.SYNCS 0x989680 ;  /* 0x009896800000895d */ /* 0x004fea0003900000 */
[----:B------:R-:W2:Y:S02]  /*a5e0*/  @!P0 SYNCS.PHASECHK.TRANS64 P0, [R2+URZ+0x40], R4 ;  /* 0x00004004020085a7 */ /* 0x000ea400080010ff */
[----:B--2---:R-:W-:Y:S05]  /*a5f0*/  @!P0 BRA `(.L_x_235) ;  /* 0xfffffffc00f08947 */ /* 0x004fea000383ffff */
[----:B------:R-:W-:Y:S05]  /*a600*/  BRA `(.L_x_33) ;  /* 0xffffff7400e47947 */ /* 0x000fea000383ffff */
.L_x_39:
[----:B-1----:R1:W2:Y:S02]  /*a610*/  SYNCS.PHASECHK.TRANS64.TRYWAIT P0, [R2+URZ+0xd0], R3 ;  /* 0x0000d003020075a7 */ /* 0x0022a400080011ff */
[----:B--2---:R-:W-:Y:S05]  /*a620*/  @!P0 NANOSLEEP.SYNCS 0x989680 ;  /* 0x009896800000895d */ /* 0x004fea0003900000 */
[----:B------:R-:W2:Y:S02]  /*a630*/  @!P0 SYNCS.PHASECHK.TRANS64 P0, [R2+URZ+0xd0], R3 ;  /* 0x0000d003020085a7 */ /* 0x000ea400080010ff */
[----:B--2---:R-:W-:Y:S05]  /*a640*/  @!P0 BRA `(.L_x_39) ;  /* 0xfffffffc00f08947 */ /* 0x004fea000383ffff */
[----:B------:R-:W-:Y:S05]  /*a650*/  BRA `(.L_x_236) ;  /* 0xffffff7800887947 */ /* 0x000fea000383ffff */
.L_x_43:
[----:B---3--:R-:W-:-:S07]  /*a660*/  MOV R0, UR4 ;  /* 0x0000000400007c02 */ /* 0x008fce0008000f00 */
.L_x_237:
[----:B-1----:R1:W2:Y:S02]  /*a670*/  SYNCS.PHASECHK.TRANS64.TRYWAIT P0, [R0+URZ], R2 ;  /* 0x00000002000075a7 */ /* 0x0022a400080011ff */
[----:B--2---:R-:W-:Y:S05]  /*a680*/  @!P0 NANOSLEEP.SYNCS 0x989680 ;  /* 0x009896800000895d */ /* 0x004fea0003900000 */
[----:B------:R-:W2:Y:S02]  /*a690*/  @!P0 SYNCS.PHASECHK.TRANS64 P0, [R0+URZ], R2 ;  /* 0x00000002000085a7 */ /* 0x000ea400080010ff */
[----:B--2---:R-:W-:Y:S05]  /*a6a0*/  @!P0 BRA `(.L_x_237) ;  /* 0xfffffffc00f08947 */ /* 0x004fea000383ffff */
[----:B------:R-:W-:Y:S05]  /*a6b0*/  BRA `(.L_x_238) ;  /* 0xffffff7c00f87947 */ /* 0x000fea000383ffff */
.L_x_44:
[----:B---3--:R-:W-:-:S07]  /*a6c0*/  MOV R0, UR4 ;  /* 0x0000000400007c02 */ /* 0x008fce0008000f00 */
.L_x_239:
[----:B-1----:R1:W2:Y:S02]  /*a6d0*/  SYNCS.PHASECHK.TRANS64.TRYWAIT P0, [R0+URZ], R3 ;  /* 0x00000003000075a7 */ /* 0x0022a400080011ff */
[----:B--2---:R-:W-:Y:S05]  /*a6e0*/  @!P0 NANOSLEEP.SYNCS 0x989680 ;  /* 0x009896800000895d */ /* 0x004fea0003900000 */
[----:B------:R-:W2:Y:S02]  /*a6f0*/  @!P0 SYNCS.PHASECHK.TRANS64 P0, [R0+URZ], R3 ;  /* 0x00000003000085a7 */ /* 0x000ea400080010ff */
[----:B--2---:R-:W-:Y:S05]  /*a700*/  @!P0 BRA `(.L_x_239) ;  /* 0xfffffffc00f08947 */ /* 0x004fea000383ffff */
[----:B------:R-:W-:Y:S05]  /*a710*/  BRA `(.L_x_240) ;  /* 0xffffff8000047947 */ /* 0x000fea000383ffff */
.L_x_45:
[----:B---3--:R-:W-:-:S07]  /*a720*/  MOV R0, UR4 ;  /* 0x0000000400007c02 */ /* 0x008fce0008000f00 */
.L_x_241:
[----:B-1----:R1:W2:Y:S02]  /*a730*/  SYNCS.PHASECHK.TRANS64.TRYWAIT P0, [R0+URZ], R3 ;  /* 0x00000003000075a7 */ /* 0x0022a400080011ff */
[----:B--2---:R-:W-:Y:S05]  /*a740*/  @!P0 NANOSLEEP.SYNCS 0x989680 ;  /* 0x009896800000895d */ /* 0x004fea0003900000 */
[----:B------:R-:W2:Y:S02]  /*a750*/  @!P0 SYNCS.PHASECHK.TRANS64 P0, [R0+URZ], R3 ;  /* 0x00000003000085a7 */ /* 0x000ea400080010ff */
[----:B--2---:R-:W-:Y:S05]  /*a760*/  @!P0 BRA `(.L_x_241) ;  /* 0xfffffffc00f08947 */ /* 0x004fea000383ffff */
[----:B------:R-:W-:Y:S05]  /*a770*/  BRA `(.L_x_242) ;  /* 0xffffff8000107947 */ /* 0x000fea000383ffff */
.L_x_46:
[----:B---3--:R-:W-:-:S07]  /*a780*/  MOV R0, UR4 ;  /* 0x0000000400007c02 */ /* 0x008fce0008000f00 */
.L_x_243:
[----:B-1----:R1:W2:Y:S02]  /*a790*/  SYNCS.PHASECHK.TRANS64.TRYWAIT P0, [R0+URZ], R3 ;  /* 0x00000003000075a7 */ /* 0x0022a400080011ff */
[----:B--2---:R-:W-:Y:S05]  /*a7a0*/  @!P0 NANOSLEEP.SYNCS 0x989680 ;  /* 0x009896800000895d */ /* 0x004fea0003900000 */
[----:B------:R-:W2:Y:S02]  /*a7b0*/  @!P0 SYNCS.PHASECHK.TRANS64 P0, [R0+URZ], R3 ;  /* 0x00000003000085a7 */ /* 0x000ea400080010ff */
[----:B--2---:R-:W-:Y:S05]  /*a7c0*/  @!P0 BRA `(.L_x_243) ;  /* 0xfffffffc00f08947 */ /* 0x004fea000383ffff */
[----:B------:R-:W-:Y:S05]  /*a7d0*/  BRA `(.L_x_244) ;  /* 0xffffff80001c7947 */ /* 0x000fea000383ffff */
.L_x_47:
[----:B---3--:R-:W-:-:S07]  /*a7e0*/  MOV R0, UR4 ;  /* 0x0000000400007c02 */ /* 0x008fce0008000f00 */
.L_x_245:
[----:B-1----:R1:W2:Y:S02]  /*a7f0*/  SYNCS.PHASECHK.TRANS64.TRYWAIT P0, [R0+URZ], R3 ;  /* 0x00000003000075a7 */ /* 0x0022a400080011ff */
[----:B--2---:R-:W-:Y:S05]  /*a800*/  @!P0 NANOSLEEP.SYNCS 0x989680 ;  /* 0x009896800000895d */ /* 0x004fea0003900000 */
[----:B------:R-:W2:Y:S02]  /*a810*/  @!P0 SYNCS.PHASECHK.TRANS64 P0, [R0+URZ], R3 ;  /* 0x00000003000085a7 */ /* 0x000ea400080010ff */
[----:B--2---:R-:W-:Y:S05]  /*a820*/  @!P0 BRA `(.L_x_245) ;  /* 0xfffffffc00f08947 */ /* 0x004fea000383ffff */
[----:B------:R-:W-:Y:S05]  /*a830*/  BRA `(.L_x_246) ;  /* 0xffffff8000287947 */ /* 0x000fea000383ffff */
.L_x_48:
[----:B---3--:R-:W-:-:S07]  /*a840*/  MOV R0, UR4 ;  /* 0x0000000400007c02 */ /* 0x008fce0008000f00 */
.L_x_247:
[----:B-1----:R1:W2:Y:S02]  /*a850*/  SYNCS.PHASECHK.TRANS64.TRYWAIT P0, [R0+URZ], R3 ;  /* 0x00000003000075a7 */ /* 0x0022a400080011ff */
[----:B--2---:R-:W-:Y:S05]  /*a860*/  @!P0 NANOSLEEP.SYNCS 0x989680 ;  /* 0x009896800000895d */ /* 0x004fea0003900000 */
[----:B------:R-:W2:Y:S02]  /*a870*/  @!P0 SYNCS.PHASECHK.TRANS64 P0, [R0+URZ], R3 ;  /* 0x00000003000085a7 */ /* 0x000ea400080010ff */
[----:B--2---:R-:W-:Y:S05]  /*a880*/  @!P0 BRA `(.L_x_247) ;  /* 0xfffffffc00f08947 */ /* 0x004fea000383ffff */
[----:B------:R-:W-:Y:S05]  /*a890*/  BRA `(.L_x_248) ;  /* 0xffffff8000347947 */ /* 0x000fea000383ffff */
.L_x_49:
[----:B---3--:R-:W-:-:S07]  /*a8a0*/  MOV R0, UR4 ;  /* 0x0000000400007c02 */ /* 0x008fce0008000f00 */
.L_x_249:
[----:B-1----:R1:W2:Y:S02]  /*a8b0*/  SYNCS.PHASECHK.TRANS64.TRYWAIT P0, [R0+URZ], R3 ;  /* 0x00000003000075a7 */ /* 0x0022a400080011ff */
[----:B--2---:R-:W-:Y:S05]  /*a8c0*/  @!P0 NANOSLEEP.SYNCS 0x989680 ;  /* 0x009896800000895d */ /* 0x004fea0003900000 */
[----:B------:R-:W2:Y:S02]  /*a8d0*/  @!P0 SYNCS.PHASECHK.TRANS64 P0, [R0+URZ], R3 ;  /* 0x00000003000085a7 */ /* 0x000ea400080010ff */
[----:B--2---:R-:W-:Y:S05]  /*a8e0*/  @!P0 BRA `(.L_x_249) ;  /* 0xfffffffc00f08947 */ /* 0x004fea000383ffff */
[----:B------:R-:W-:Y:S05]  /*a8f0*/  BRA `(.L_x_250) ;  /* 0xffffff8000407947 */ /* 0x000fea000383ffff */
.L_x_52:
[----:B-1----:R1:W2:Y:S02]  /*a900*/  SYNCS.PHASECHK.TRANS64.TRYWAIT P0, [R0+URZ+0x130], R4 ;  /* 0x00013004000075a7 */ /* 0x0022a400080011ff */
[----:B--2---:R-:W-:Y:S05]  /*a910*/  @!P0 NANOSLEEP.SYNCS 0x989680 ;  /* 0x009896800000895d */ /* 0x004fea0003900000 */
[----:B------:R-:W2:Y:S02]  /*a920*/  @!P0 SYNCS.PHASECHK.TRANS64 P0, [R0+URZ+0x130], R4 ;  /* 0x00013004000085a7 */ /* 0x000ea400080010ff */
[----:B--2---:R-:W-:Y:S05]  /*a930*/  @!P0 BRA `(.L_x_52) ;  /* 0xfffffffc00f08947 */ /* 0x004fea000383ffff */
[----:B------:R-:W-:Y:S05]  /*a940*/  BRA `(.L_x_251) ;  /* 0xffffff8000a07947 */ /* 0x000fea000383ffff */
.L_x_53:
[----:B------:R-:W-:-:S07]  /*a950*/  MOV R0, UR5 ;  /* 0x0000000500007c02 */ /* 0x000fce0008000f00 */
.L_x_252:
[----:B-1----:R1:W2:Y:S02]  /*a960*/  SYNCS.PHASECHK.TRANS64.TRYWAIT P0, [R0+URZ+0xe0], R5 ;  /* 0x0000e005000075a7 */ /* 0x0022a400080011ff */
[----:B--2---:R-:W-:Y:S05]  /*a970*/  @!P0 NANOSLEEP.SYNCS 0x989680 ;  /* 0x009896800000895d */ /* 0x004fea0003900000 */
[----:B------:R-:W2:Y:S02]  /*a980*/  @!P0 SYNCS.PHASECHK.TRANS64 P0, [R0+URZ+0xe0], R5 ;  /* 0x0000e005000085a7 */ /* 0x000ea400080010ff */
[----:B--2---:R-:W-:Y:S05]  /*a990*/  @!P0 BRA `(.L_x_252) ;  /* 0xfffffffc00f08947 */ /* 0x004fea000383ffff */
[----:B------:R-:W-:Y:S05]  /*a9a0*/  BRA `(.L_x_253) ;  /* 0xffffff8000b07947 */ /* 0x000fea000383ffff */
.L_x_54:
[----:B-1----:R1:W2:Y:S02]  /*a9b0*/  SYNCS.PHASECHK.TRANS64.TRYWAIT P1, [R0+URZ+0xd0], R4 ;  /* 0x0000d004000075a7 */ /* 0x0022a400080211ff */
[----:B--2---:R-:W-:Y:S05]  /*a9c0*/  @!P1 NANOSLEEP.SYNCS 0x989680 ;  /* 0x009896800000995d */ /* 0x004fea0003900000 */
[----:B------:R-:W2:Y:S02]  /*a9d0*/  @!P1 SYNCS.PHASECHK.TRANS64 P1, [R0+URZ+0xd0], R4 ;  /* 0x0000d004000095a7 */ /* 0x000ea400080210ff */
[----:B--2---:R-:W-:Y:S05]  /*a9e0*/  @!P1 BRA `(.L_x_54) ;  /* 0xfffffffc00f09947 */ /* 0x004fea000383ffff */
[----:B------:R-:W-:Y:S05]  /*a9f0*/  BRA `(.L_x_254) ;  /* 0xffffff8000e07947 */ /* 0x000fea000383ffff */
.L_x_57:
[----:B------:R-:W-:-:S07]  /*aa00*/  MOV R0, UR5 ;  /* 0x0000000500007c02 */ /* 0x000fce0008000f00 */
.L_x_255:
[----:B-1----:R1:W2:Y:S02]  /*aa10*/  SYNCS.PHASECHK.TRANS64.TRYWAIT P0, [R0+URZ+0xe0], R2 ;  /* 0x0000e002000075a7 */ /* 0x0022a400080011ff */
[----:B--2---:R-:W-:Y:S05]  /*aa20*/  @!P0 NANOSLEEP.SYNCS 0x989680 ;  /* 0x009896800000895d */ /* 0x004fea0003900000 */
[----:B------:R-:W2:Y:S02]  /*aa30*/  @!P0 SYNCS.PHASECHK.TRANS64 P0, [R0+URZ+0xe0], R2 ;  /* 0x0000e002000085a7 */ /* 0x000ea400080010ff */
[----:B--2---:R-:W-:Y:S05]  /*aa40*/  @!P0 BRA `(.L_x_255) ;  /* 0xfffffffc00f08947 */ /* 0x004fea000383ffff */
[----:B------:R-:W-:Y:S05]  /*aa50*/  BRA `(.L_x_56) ;  /* 0xffffff8400347947 */ /* 0x000fea000383ffff */
.L_x_66:
[----:B-1----:R-:W-:-:S04]  /*aa60*/  MOV R4, UR6 ;  /* 0x0000000600047c02 */ /* 0x002fc80008000f00 */
[----:B------:R1:W2:Y:S03]  /*aa70*/  SYNCS.PHASECHK.TRANS64.TRYWAIT P0, [R4+URZ+0x8], R5 ;  /* 0x00000805040075a7 */ /* 0x0002a600080011ff */
[----:B--2---:R-:W-:Y:S05]  /*aa80*/  @!P0 NANOSLEEP.SYNCS 0x989680 ;  /* 0x009896800000895d */ /* 0x004fea0003900000 */
[----:B------:R-:W2:Y:S02]  /*aa90*/  @!P0 SYNCS.PHASECHK.TRANS64 P0, [R4+URZ+0x8], R5 ;  /* 0x00000805040085a7 */ /* 0x000ea400080010ff */
[----:B--2---:R-:W-:Y:S05]  /*aaa0*/  @!P0 BRA `(.L_x_66) ;  /* 0xfffffffc00ec8947 */ /* 0x004fea000383ffff */
[----:B------:R-:W-:Y:S05]  /*aab0*/  BRA `(.L_x_65) ;  /* 0xffffff8400e87947 */ /* 0x000fea000383ffff */
.L_x_68:
[----:B------:R-:W-:Y:S01]  /*aac0*/  BSSY B0, `(.L_x_256) ;  /* 0x0000006000007945 */ /* 0x000fe20003800000 */
[----:B------:R-:W-:-:S07]  /*aad0*/  MOV R15, 0xffffffff ;  /* 0xffffffff000f7802 */ /* 0x000fce0000000f00 */
[----:B-1---5:R-:W-:Y:S05]  /*aae0*/  WARPSYNC.COLLECTIVE R15, `(.L_x_257) ;  /* 0x000000000f0c7348 */ /* 0x022fea0003c00000 */
[----:B------:R-:W-:Y:S02]  /*aaf0*/  ELECT P6, UR79, PT ;  /* 0x00000000004f782f */ /* 0x000fe400038c0000 */
[----:B------:R-:W-:Y:S01]  /*ab00*/  MOV R14, UR79 ;  /* 0x0000004f000e7c02 */ /* 0x000fe20008000f00 */
[----:B-1---5:R-:W-:Y:S10]  /*ab10*/  ENDCOLLECTIVE ;  /* 0x000000000000791b */ /* 0x022ff40003800000 */
.L_x_257:
[----:B------:R-:W-:Y:S05]  /*ab20*/  BSYNC B0 ;  /* 0x0000000000007941 */ /* 0x000fea0003800000 */
.L_x_256:
[----:B------:R-:W-:Y:S05]  /*ab30*/  BRA `(.L_x_258) ;  /* 0xffffff8800187947 */ /* 0x000fea000383ffff */
.L_x_70:
[----:B-1----:R-:W-:-:S04]  /*ab40*/  MOV R2, UR6 ;  /* 0x0000000600027c02 */ /* 0x002fc80008000f00 */
[----:B------:R1:W2:Y:S03]  /*ab50*/  SYNCS.PHASECHK.TRANS64.TRYWAIT P0, [R2+URZ+0x8], R3 ;  /* 0x00000803020075a7 */ /* 0x0002a600080011ff */
[----:B--2---:R-:W-:Y:S05]  /*ab60*/  @!P0 NANOSLEEP.SYNCS 0x989680 ;  /* 0x009896800000895d */ /* 0x004fea0003900000 */
[----:B------:R-:W2:Y:S02]  /*ab70*/  @!P0 SYNCS.PHASECHK.TRANS64 P0, [R2+URZ+0x8], R3 ;  /* 0x00000803020085a7 */ /* 0x000ea400080010ff */
[----:B--2---:R-:W-:Y:S05]  /*ab80*/  @!P0 BRA `(.L_x_70) ;  /* 0xfffffffc00ec8947 */ /* 0x004fea000383ffff */
[----:B------:R-:W-:Y:S05]  /*ab90*/  BRA `(.L_x_69) ;  /* 0xffffff88001c7947 */ /* 0x000fea000383ffff */
.L_x_71:
[----:B-1----:R1:W2:Y:S02]  /*aba0*/  SYNCS.PHASECHK.TRANS64.TRYWAIT P0, [R0+URZ+0xd0], R4 ;  /* 0x0000d004000075a7 */ /* 0x0022a400080011ff */
[----:B--2---:R-:W-:Y:S05]  /*abb0*/  @!P0 NANOSLEEP.SYNCS 0x989680 ;  /* 0x009896800000895d */ /* 0x004fea0003900000 */
[----:B------:R-:W2:Y:S02]  /*abc0*/  @!P0 SYNCS.PHASECHK.TRANS64 P0, [R0+URZ+0xd0], R4 ;  /* 0x0000d004000085a7 */ /* 0x000ea400080010ff */
[----:B--2---:R-:W-:Y:S05]  /*abd0*/  @!P0 BRA `(.L_x_71) ;  /* 0xfffffffc00f08947 */ /* 0x004fea000383ffff */
[----:B------:R-:W-:Y:S05]  /*abe0*/  BRA `(.L_x_259) ;  /* 0xffffff8c00087947 */ /* 0x000fea000383ffff */
.L_x_73:
[----:B------:R-:W-:-:S07]  /*abf0*/  MOV R0, UR9 ;  /* 0x0000000900007c02 */ /* 0x000fce0008000f00 */
.L_x_260:
[----:B-1----:R1:W2:Y:S02]  /*ac00*/  SYNCS.PHASECHK.TRANS64.TRYWAIT P0, [R0+URZ+0x110], R4 ;  /* 0x00011004000075a7 */ /* 0x0022a400080011ff */
[----:B--2---:R-:W-:Y:S05]  /*ac10*/  @!P0 NANOSLEEP.SYNCS 0x989680 ;  /* 0x009896800000895d */ /* 0x004fea0003900000 */
[----:B------:R-:W2:Y:S02]  /*ac20*/  @!P0 SYNCS.PHASECHK.TRANS64 P0, [R0+URZ+0x110], R4 ;  /* 0x00011004000085a7 */ /* 0x000ea400080010ff */
[----:B--2---:R-:W-:Y:S05]  /*ac30*/  @!P0 BRA `(.L_x_260) ;  /* 0xfffffffc00f08947 */ /* 0x004fea000383ffff */
[----:B------:R-:W-:Y:S05]  /*ac40*/  BRA `(.L_x_261) ;  /* 0xffffff8c00547947 */ /* 0x000fea000383ffff */
.L_x_76:
[----:B------:R-:W-:Y:S07]  /*ac50*/  MOV R0, UR8 ;  /* 0x0000000800007c02 */ /* 0x000fee0008000f00 */
.L_x_262:
[----:B-1----:R1:W2:Y:S02]  /*ac60*/  SYNCS.PHASECHK.TRANS64.TRYWAIT P0, [R0+URZ], R4 ;  /* 0x00000004000075a7 */ /* 0x0022a400080011ff */
[----:B--2---:R-:W-:Y:S05]  /*ac70*/  @!P0 NANOSLEEP.SYNCS 0x989680 ;  /* 0x009896800000895d */ /* 0x004fea0003900000 */
[----:B------:R-:W2:Y:S02]  /*ac80*/  @!P0 SYNCS.PHASECHK.TRANS64 P0, [R0+URZ], R4 ;  /* 0x00000004000085a7 */ /* 0x000ea400080010ff */
[----:B--2---:R-:W-:Y:S05]  /*ac90*/  @!P0 BRA `(.L_x_262) ;  /* 0xfffffffc00f08947 */ /* 0x004fea000383ffff */
[----:B------:R-:W-:Y:S05]  /*aca0*/  BRA `(.L_x_75) ;  /* 0xffffff8c00687947 */ /* 0x000fea000383ffff */
.L_x_80:
[----:B-1----:R-:W-:-:S07]  /*acb0*/  MOV R0, UR8 ;  /* 0x0000000800007c02 */ /* 0x002fce0008000f00 */
.L_x_263:
[----:B-1----:R1:W2:Y:S02]  /*acc0*/  SYNCS.PHASECHK.TRANS64.TRYWAIT P0, [R0+URZ], R2 ;  /* 0x00000002000075a7 */ /* 0x0022a400080011ff */
[----:B--2---:R-:W-:Y:S05]  /*acd0*/  @!P0 NANOSLEEP.SYNCS 0x989680 ;  /* 0x009896800000895d */ /* 0x004fea0003900000 */
[----:B------:R-:W2:Y:S02]  /*ace0*/  @!P0 SYNCS.PHASECHK.TRANS64 P0, [R0+URZ], R2 ;  /* 0x00000002000085a7 */ /* 0x000ea400080010ff */
[----:B--2---:R-:W-:Y:S05]  /*acf0*/  @!P0 BRA `(.L_x_263) ;  /* 0xfffffffc00f08947 */ /* 0x004fea000383ffff */
[----:B------:R-:W-:Y:S05]  /*ad00*/  BRA `(.L_x_264) ;  /* 0xffffff90005c7947 */ /* 0x000fea000383ffff */
.L_x_81:
[----:B------:R-:W-:-:S07]  /*ad10*/  MOV R0, UR8 ;  /* 0x0000000800007c02 */ /* 0x000fce0008000f00 */
.L_x_265:
[----:B-1----:R1:W2:Y:S02]  /*ad20*/  SYNCS.PHASECHK.TRANS64.TRYWAIT P0, [R0+URZ], R3 ;  /* 0x00000003000075a7 */ /* 0x0022a400080011ff */
[----:B--2---:R-:W-:Y:S05]  /*ad30*/  @!P0 NANOSLEEP.SYNCS 0x989680 ;  /* 0x009896800000895d */ /* 0x004fea0003900000 */
[----:B------:R-:W2:Y:S02]  /*ad40*/  @!P0 SYNCS.PHASECHK.TRANS64 P0, [R0+URZ], R3 ;  /* 0x00000003000085a7 */ /* 0x000ea400080010ff */
[----:B--2---:R-:W-:Y:S05]  /*ad50*/  @!P0 BRA `(.L_x_265) ;  /* 0xfffffffc00f08947 */ /* 0x004fea000383ffff */
[----:B------:R-:W-:Y:S05]  /*ad60*/  BRA `(.L_x_266) ;  /* 0xffffff9000687947 */ /* 0x000fea000383ffff */
.L_x_82:
[----:B------:R-:W-:-:S07]  /*ad70*/  MOV R0, UR8 ;  /* 0x0000000800007c02 */ /* 0x000fce0008000f00 */
.L_x_267:
[----:B-1----:R1:W2:Y:S02]  /*ad80*/  SYNCS.PHASECHK.TRANS64.TRYWAIT P0, [R0+URZ], R3 ;  /* 0x00000003000075a7 */ /* 0x0022a400080011ff */
[----:B--2---:R-:W-:Y:S05]  /*ad90*/  @!P0 NANOSLEEP.SYNCS 0x989680 ;  /* 0x009896800000895d */ /* 0x004fea0003900000 */
[----:B------:R-:W2:Y:S02]  /*ada0*/  @!P0 SYNCS.PHASECHK.TRANS64 P0, [R0+URZ], R3 ;  /* 0x00000003000085a7 */ /* 0x000ea400080010ff */
[----:B--2---:R-:W-:Y:S05]  /*adb0*/  @!P0 BRA `(.L_x_267) ;  /* 0xfffffffc00f08947 */ /* 0x004fea000383ffff */
[----:B------:R-:W-:Y:S05]  /*adc0*/  BRA `(.L_x_268) ;  /* 0xffffff9000747947 */ /* 0x000fea000383ffff */
.L_x_85:
[----:B------:R-:W-:-:S07]  /*add0*/  MOV R0, UR7 ;  /* 0x0000000700007c02 */ /* 0x000fce0008000f00 */
.L_x_269:
[----:B-1----:R1:W2:Y:S02]  /*ade0*/  SYNCS.PHASECHK.TRANS64.TRYWAIT P1, [R0+URZ+0x150], R2 ;  /* 0x00015002000075a7 */ /* 0x0022a400080211ff */
[----:B--2---:R-:W-:Y:S05]  /*adf0*/  @!P1 NANOSLEEP.SYNCS 0x989680 ;  /* 0x009896800000995d */ /* 0x004fea0003900000 */
[----:B------:R-:W2:Y:S02]  /*ae00*/  @!P1 SYNCS.PHASECHK.TRANS64 P1, [R0+URZ+0x150], R2 ;  /* 0x00015002000095a7 */ /* 0x000ea400080210ff */
[----:B--2---:R-:W-:Y:S05]  /*ae10*/  @!P1 BRA `(.L_x_269) ;  /* 0xfffffffc00f09947 */ /* 0x004fea000383ffff */
[----:B------:R-:W-:Y:S05]  /*ae20*/  BRA `(.L_x_270) ;  /* 0xffffff9000c07947 */ /* 0x000fea000383ffff */
.L_x_90:
[----:B--2---:R2:W4:Y:S02]  /*ae30*/  SYNCS.PHASECHK.TRANS64.TRYWAIT P0, [R0+URZ+0xd0], R2 ;  /* 0x0000d002000075a7 */ /* 0x00452400080011ff */
[----:B----4-:R-:W-:Y:S05]  /*ae40*/  @!P0 NANOSLEEP.SYNCS 0x989680 ;  /* 0x009896800000895d */ /* 0x010fea0003900000 */
[----:B------:R-:W4:Y:S02]  /*ae50*/  @!P0 SYNCS.PHASECHK.TRANS64 P0, [R0+URZ+0xd0], R2 ;  /* 0x0000d002000085a7 */ /* 0x000f2400080010ff */
[----:B----4-:R-:W-:Y:S05]  /*ae60*/  @!P0 BRA `(.L_x_90) ;  /* 0xfffffffc00f08947 */ /* 0x010fea000383ffff */
[----:B------:R-:W-:Y:S05]  /*ae70*/  BRA `(.L_x_271) ;  /* 0xffffff9400d47947 */ /* 0x000fea000383ffff */
.L_x_93:
[----:B------:R-:W-:Y:S07]  /*ae80*/  MOV R0, UR7 ;  /* 0x0000000700007c02 */ /* 0x000fee0008000f00 */
.L_x_272:
[----:B--2---:R2:W4:Y:S02]  /*ae90*/  SYNCS.PHASECHK.TRANS64.TRYWAIT P0, [R0+URZ+0xc8], R2 ;  /* 0x0000c802000075a7 */ /* 0x00452400080011ff */
[----:B----4-:R-:W-:Y:S05]  /*aea0*/  @!P0 NANOSLEEP.SYNCS 0x989680 ;  /* 0x009896800000895d */ /* 0x010fea0003900000 */
[----:B------:R-:W4:Y:S02]  /*aeb0*/  @!P0 SYNCS.PHASECHK.TRANS64 P0, [R0+URZ+0xc8], R2 ;  /* 0x0000c802000085a7 */ /* 0x000f2400080010ff */
[----:B----4-:R-:W-:Y:S05]  /*aec0*/  @!P0 BRA `(.L_x_272) ;  /* 0xfffffffc00f08947 */ /* 0x010fea000383ffff */
[----:B------:R-:W-:Y:S05]  /*aed0*/  BRA `(.L_x_92) ;  /* 0xffffff9800b47947 */ /* 0x000fea000383ffff */
.L_x_96:
[----:B------:R-:W-:Y:S07]  /*aee0*/  MOV R0, UR7 ;  /* 0x0000000700007c02 */ /* 0x000fee0008000f00 */
.L_x_273:
[----:B-1----:R1:W2:Y:S02]  /*aef0*/  SYNCS.PHASECHK.TRANS64.TRYWAIT P0, [R0+URZ+0xa0], R22 ;  /* 0x0000a016000075a7 */ /* 0x0022a400080011ff */
[----:B--2---:R-:W-:Y:S05]  /*af00*/  @!P0 NANOSLEEP.SYNCS 0x989680 ;  /* 0x009896800000895d */ /* 0x004fea0003900000 */
[----:B------:R-:W2:Y:S02]  /*af10*/  @!P0 SYNCS.PHASECHK.TRANS64 P0, [R0+URZ+0xa0], R22 ;  /* 0x0000a016000085a7 */ /* 0x000ea400080010ff */
[----:B--2---:R-:W-:Y:S05]  /*af20*/  @!P0 BRA `(.L_x_273) ;  /* 0xfffffffc00f08947 */ /* 0x004fea000383ffff */
[----:B------:R-:W-:Y:S05]  /*af30*/  BRA `(.L_x_274) ;  /* 0xffffff9c002c7947 */ /* 0x000fea000383ffff */
.L_x_97:
[----:B------:R-:W-:Y:S07]  /*af40*/  MOV R0, UR7 ;  /* 0x0000000700007c02 */ /* 0x000fee0008000f00 */
.L_x_275:
[----:B-1----:R1:W2:Y:S02]  /*af50*/  SYNCS.PHASECHK.TRANS64.TRYWAIT P0, [R0+URZ+0xa8], R22 ;  /* 0x0000a816000075a7 */ /* 0x0022a400080011ff */
[----:B--2---:R-:W-:Y:S05]  /*af60*/  @!P0 NANOSLEEP.SYNCS 0x989680 ;  /* 0x009896800000895d */ /* 0x004fea0003900000 */
[----:B------:R-:W2:Y:S02]  /*af70*/  @!P0 SYNCS.PHASECHK.TRANS64 P0, [R0+URZ+0xa8], R22 ;  /* 0x0000a816000085a7 */ /* 0x000ea400080010ff */
[----:B--2---:R-:W-:Y:S05]  /*af80*/  @!P0 BRA `(.L_x_275) ;  /* 0xfffffffc00f08947 */ /* 0x004fea000383ffff */
[----:B------:R-:W-:Y:S05]  /*af90*/  BRA `(.L_x_276) ;  /* 0xffffff9c00647947 */ /* 0x000fea000383ffff */
.L_x_98:
[----:B------:R-:W-:Y:S07]  /*afa0*/  MOV R0, UR7 ;  /* 0x0000000700007c02 */ /* 0x000fee0008000f00 */
.L_x_277:
[----:B-1----:R1:W2:Y:S02]  /*afb0*/  SYNCS.PHASECHK.TRANS64.TRYWAIT P0, [R0+URZ+0xb0], R22 ;  /* 0x0000b016000075a7 */ /* 0x0022a400080011ff */
[----:B--2---:R-:W-:Y:S05]  /*afc0*/  @!P0 NANOSLEEP.SYNCS 0x989680 ;  /* 0x009896800000895d */ /* 0x004fea0003900000 */
[----:B------:R-:W2:Y:S02]  /*afd0*/  @!P0 SYNCS.PHASECHK.TRANS64 P0, [R0+URZ+0xb0], R22 ;  /* 0x0000b016000085a7 */ /* 0x000ea400080010ff */
[----:B--2---:R-:W-:Y:S05]  /*afe0*/  @!P0 BRA `(.L_x_277) ;  /* 0xfffffffc00f08947 */ /* 0x004fea000383ffff */
[----:B------:R-:W-:Y:S05]  /*aff0*/  BRA `(.L_x_278) ;  /* 0xffffff9c00a87947 */ /* 0x000fea000383ffff */
.L_x_99:
[----:B------:R-:W-:Y:S07]  /*b000*/  MOV R0, UR7 ;  /* 0x0000000700007c02 */ /* 0x000fee0008000f00 */
.L_x_279:
[----:B-1----:R1:W2:Y:S02]  /*b010*/  SYNCS.PHASECHK.TRANS64.TRYWAIT P0, [R0+URZ+0xb8], R22 ;  /* 0x0000b816000075a7 */ /* 0x0022a400080011ff */
[----:B--2---:R-:W-:Y:S05]  /*b020*/  @!P0 NANOSLEEP.SYNCS 0x989680 ;  /* 0x009896800000895d */ /* 0x004fea0003900000 */
[----:B------:R-:W2:Y:S02]  /*b030*/  @!P0 SYNCS.PHASECHK.TRANS64 P0, [R0+URZ+0xb8], R22 ;  /* 0x0000b816000085a7 */ /* 0x000ea400080010ff */
[----:B--2---:R-:W-:Y:S05]  /*b040*/  @!P0 BRA `(.L_x_279) ;  /* 0xfffffffc00f08947 */ /* 0x004fea000383ffff */
[----:B------:R-:W-:Y:S05]  /*b050*/  BRA `(.L_x_280) ;  /* 0xffffffa0002c7947 */ /* 0x000fea000383ffff */
.L_x_101:
[----:B------:R-:W-:-:S07]  /*b060*/  MOV R0, UR7 ;  /* 0x0000000700007c02 */ /* 0x000fce0008000f00 */
.L_x_281:
[----:B-1----:R1:W4:Y:S02]  /*b070*/  SYNCS.PHASECHK.TRANS64.TRYWAIT P0, [R0+URZ+0xa0], R2 ;  /* 0x0000a002000075a7 */ /* 0x00232400080011ff */
[----:B----4-:R-:W-:Y:S05]  /*b080*/  @!P0 NANOSLEEP.SYNCS 0x989680 ;  /* 0x009896800000895d */ /* 0x010fea0003900000 */
[----:B------:R-:W4:Y:S02]  /*b090*/  @!P0 SYNCS.PHASECHK.TRANS64 P0, [R0+URZ+0xa0], R2 ;  /* 0x0000a002000085a7 */ /* 0x000f2400080010ff */
[----:B----4-:R-:W-:Y:S05]  /*b0a0*/  @!P0 BRA `(.L_x_281) ;  /* 0xfffffffc00f08947 */ /* 0x010fea000383ffff */
[----:B------:R-:W-:Y:S05]  /*b0b0*/  BRA `(.L_x_282) ;  /* 0xffffffa0009c7947 */ /* 0x000fea000383ffff */
.L_x_102:
[----:B-1----:R-:W-:-:S07]  /*b0c0*/  MOV R0, UR7 ;  /* 0x0000000700007c02 */ /* 0x002fce0008000f00 */
.L_x_283:
[----:B-1----:R1:W4:Y:S02]  /*b0d0*/  SYNCS.PHASECHK.TRANS64.TRYWAIT P0, [R0+URZ+0xa8], R2 ;  /* 0x0000a802000075a7 */ /* 0x00232400080011ff */
[----:B----4-:R-:W-:Y:S05]  /*b0e0*/  @!P0 NANOSLEEP.SYNCS 0x989680 ;  /* 0x009896800000895d */ /* 0x010fea0003900000 */
[----:B------:R-:W4:Y:S02]  /*b0f0*/  @!P0 SYNCS.PHASECHK.TRANS64 P0, [R0+URZ+0xa8], R2 ;  /* 0x0000a802000085a7 */ /* 0x000f2400080010ff */
[----:B----4-:R-:W-:Y:S05]  /*b100*/  @!P0 BRA `(.L_x_283) ;  /* 0xfffffffc00f08947 */ /* 0x010fea000383ffff */
[----:B------:R-:W-:Y:S05]  /*b110*/  BRA `(.L_x_284) ;  /* 0xffffffa0008c7947 */ /* 0x000fea000383ffff */
.L_x_103:
[----:B-1----:R-:W-:-:S07]  /*b120*/  MOV R0, UR7 ;  /* 0x0000000700007c02 */ /* 0x002fce0008000f00 */
.L_x_285:
[----:B-1----:R1:W4:Y:S02]  /*b130*/  SYNCS.PHASECHK.TRANS64.TRYWAIT P0, [R0+URZ+0xb0], R2 ;  /* 0x0000b002000075a7 */ /* 0x00232400080011ff */
[----:B----4-:R-:W-:Y:S05]  /*b140*/  @!P0 NANOSLEEP.SYNCS 0x989680 ;  /* 0x009896800000895d */ /* 0x010fea0003900000 */
[----:B------:R-:W4:Y:S02]  /*b150*/  @!P0 SYNCS.PHASECHK.TRANS64 P0, [R0+URZ+0xb0], R2 ;  /* 0x0000b002000085a7 */ /* 0x000f2400080010ff */
[----:B----4-:R-:W-:Y:S05]  /*b160*/  @!P0 BRA `(.L_x_285) ;  /* 0xfffffffc00f08947 */ /* 0x010fea000383ffff */
[----:B------:R-:W-:Y:S05]  /*b170*/  BRA `(.L_x_286) ;  /* 0xffffffa0007c7947 */ /* 0x000fea000383ffff */
.L_x_105:
[----:B-1----:R1:W2:Y:S02]  /*b180*/  SYNCS.PHASECHK.TRANS64.TRYWAIT P0, [R0+URZ+0xd0], R2 ;  /* 0x0000d002000075a7 */ /* 0x0022a400080011ff */
[----:B--2---:R-:W-:Y:S05]  /*b190*/  @!P0 NANOSLEEP.SYNCS 0x989680 ;  /* 0x009896800000895d */ /* 0x004fea0003900000 */
[----:B------:R-:W2:Y:S02]  /*b1a0*/  @!P0 SYNCS.PHASECHK.TRANS64 P0, [R0+URZ+0xd0], R2 ;  /* 0x0000d002000085a7 */ /* 0x000ea400080010ff */
[----:B--2---:R-:W-:Y:S05]  /*b1b0*/  @!P0 BRA `(.L_x_105) ;  /* 0xfffffffc00f08947 */ /* 0x004fea000383ffff */
[----:B------:R-:W-:Y:S05]  /*b1c0*/  BRA `(.L_x_287) ;  /* 0xffffffa400147947 */ /* 0x000fea000383ffff */
.L_x_119:
[----:B-1----:R1:W2:Y:S02]  /*b1d0*/  SYNCS.PHASECHK.TRANS64.TRYWAIT P0, [R2+URZ+0x80], R0 ;  /* 0x00008000020075a7 */ /* 0x0022a400080011ff */
[----:B--2---:R-:W-:Y:S05]  /*b1e0*/  @!P0 NANOSLEEP.SYNCS 0x989680 ;  /* 0x009896800000895d */ /* 0x004fea0003900000 */
[----:B------:R-:W2:Y:S02]  /*b1f0*/  @!P0 SYNCS.PHASECHK.TRANS64 P0, [R2+URZ+0x80], R0 ;  /* 0x00008000020085a7 */ /* 0x000ea400080010ff */
[----:B--2---:R-:W-:Y:S05]  /*b200*/  @!P0 BRA `(.L_x_119) ;  /* 0xfffffffc00f08947 */ /* 0x004fea000383ffff */
[----:B------:R-:W-:Y:S05]  /*b210*/  BRA `(.L_x_118) ;  /* 0xffffffb000747947 */ /* 0x000fea000383ffff */
.L_x_122:
[----:B------:R1:W1:Y:S02]  /*b220*/  SYNCS.PHASECHK.TRANS64.TRYWAIT P1, [R128+URZ+0xf0], R0 ;  /* 0x0000f000800075a7 */ /* 0x00026400080211ff */
[----:B-1----:R-:W-:Y:S05]  /*b230*/  @!P1 NANOSLEEP.SYNCS 0x989680 ;  /* 0x009896800000995d */ /* 0x002fea0003900000 */
[----:B------:R-:W1:Y:S02]  /*b240*/  @!P1 SYNCS.PHASECHK.TRANS64 P1, [R128+URZ+0xf0], R0 ;  /* 0x0000f000800095a7 */ /* 0x000e6400080210ff */
[----:B-1----:R-:W-:Y:S05]  /*b250*/  @!P1 BRA `(.L_x_122) ;  /* 0xfffffffc00f09947 */ /* 0x002fea000383ffff */
[----:B------:R-:W-:Y:S05]  /*b260*/  BRA `(.L_x_121) ;  /* 0xffffffb000c47947 */ /* 0x000fea000383ffff */
        .weak           $__internal_0_$__cuda_sm10x_tcgen05_guardrail_trap_col_being_dealloced_not_returned_by_alloc
        .type           $__internal_0_$__cuda_sm10x_tcgen05_guardrail_trap_col_being_dealloced_not_returned_by_alloc,@function
        .size           $__internal_0_$__cuda_sm10x_tcgen05_guardrail_trap_col_being_dealloced_not_returned_by_alloc,($__internal_1_$__cuda_sm10x_tcgen05_guardrail_trap_phase_invalid_during_alloc - $__internal_0_$__cuda_sm10x_tcgen05_guardrail_trap_col_being_dealloced_not_returned_by_alloc)
$__internal_0_$__cuda_sm10x_tcgen05_guardrail_trap_col_being_dealloced_not_returned_by_alloc:
[----:B------:R-:W-:Y:S05]  /*b270*/  BPT.TRAP 0x1 ;  /* 0x000000040000795c */ /* 0x000fea0000300000 */
[----:B------:R-:W-:-:S04]  /*b280*/  HFMA2 R3, -RZ, RZ, 0, 0 ;  /* 0x00000000ff037431 */ /* 0x000fc800000001ff */
[----:B------:R-:W-:Y:S05]  /*b290*/  RET.REL.NODEC R2 `(_ZN7cutlass13device_kernelINS_4gemm6kernel13GemmUniversalIN4cute5tupleIJiiiiEEENS1_10collective13CollectiveMmaINS1_35MainloopSm100TmaUmmaWarpSpecializedILi8ELi2ELi4ENS5_IJNS4_1CILi2EEENSA_ILi1EEESC_EEEEENS5_IJNSA_ILi256EEENSA_ILi128EEENSA_ILi64EEEEEENS_6half_tENS5_IJlSC_lEEESJ_SK_NS4_8TiledMMAINS4_8MMA_AtomIJNS4_26SM100_MMA_F16BF16_2x1SM_SSISJ_SJ_fLi256ELi128ELNS4_4UMMA5MajorE0ELSP_0ELNSO_7ScaleInE0ELSQ_0EEEEEENS4_6LayoutINS5_IJSC_SC_SC_EEENS5_IJNSA_ILi0EEESV_SV_EEEEENS5_IJNS4_10UnderscoreESY_SY_EEEEENS4_18SM100_TMA_2SM_LOADENS4_14ComposedLayoutINS4_7SwizzleILi3ELi4ELi3EEENS4_18smem_ptr_flag_bitsILi16EEENST_INS5_IJNSA_ILi8EEESH_EEENS5_IJSH_SC_EEEEEEEvNS4_8identityES11_S1B_vS1C_EENS_8epilogue10collective18CollectiveEpilogueINS1E_23Sm100TmaWarpSpecializedILi4ELi2ELi32ELb1ELb0EEEJNS5_IJSG_SG_SH_EEENS5_IJNST_ISG_SC_EENST_INSA_ILi32EEESC_EEEEESJ_SK_SJ_SK_NS1E_6fusion15FusionCallbacksIS1I_NS1O_13LinCombEltActINS1E_6thread7SigmoidESJ_fSJ_fLNS_15FloatRoundStyleE2EEES1J_S1N_JEEENS4_5SM1004TMEM4LOAD26SM100_TMEM_LOAD_32dp32b32xENS4_13SM90_TMA_LOADENS12_INS13_ILi2ELi4ELi3EEES16_NST_INS5_IJS17_S1L_EEENS5_IJS1L_SC_EEEEEEENS4_39AutoVectorizingCopyWithAssumedAlignmentILi128EEENS4_14SM90_TMA_STOREES25_S27_S27_EEEvvEEEEvNT_6ParamsE) ;  /* 0xffffff4c02587950 */ /* 0x000fea0003c3ffff */
        .weak           $__internal_1_$__cuda_sm10x_tcgen05_guardrail_trap_phase_invalid_during_alloc
        .type           $__internal_1_$__cuda_sm10x_tcgen05_guardrail_trap_phase_invalid_during_alloc,@function
        .size           $__internal_1_$__cuda_sm10x_tcgen05_guardrail_trap_phase_invalid_during_alloc,($__internal_2_$__cuda_sm10x_tcgen05_guardrail_trap_unallocated_columns_being_dealloced - $__internal_1_$__cuda_sm10x_tcgen05_guardrail_trap_phase_invalid_during_alloc)
$__internal_1_$__cuda_sm10x_tcgen05_guardrail_trap_phase_invalid_during_alloc:
[----:B------:R-:W-:Y:S05]  /*b2a0*/  BPT.TRAP 0x1 ;  /* 0x000000040000795c */ /* 0x000fea0000300000 */
[----:B------:R-:W-:-:S04]  /*b2b0*/  MOV R3, 0x0 ;  /* 0x0000000000037802 */ /* 0x000fc80000000f00 */
[----:B------:R-:W-:Y:S05]  /*b2c0*/  RET.REL.NODEC R2 `(_ZN7cutlass13device_kernelINS_4gemm6kernel13GemmUniversalIN4cute5tupleIJiiiiEEENS1_10collective13CollectiveMmaINS1_35MainloopSm100TmaUmmaWarpSpecializedILi8ELi2ELi4ENS5_IJNS4_1CILi2EEENSA_ILi1EEESC_EEEEENS5_IJNSA_ILi256EEENSA_ILi128EEENSA_ILi64EEEEEENS_6half_tENS5_IJlSC_lEEESJ_SK_NS4_8TiledMMAINS4_8MMA_AtomIJNS4_26SM100_MMA_F16BF16_2x1SM_SSISJ_SJ_fLi256ELi128ELNS4_4UMMA5MajorE0ELSP_0ELNSO_7ScaleInE0ELSQ_0EEEEEENS4_6LayoutINS5_IJSC_SC_SC_EEENS5_IJNSA_ILi0EEESV_SV_EEEEENS5_IJNS4_10UnderscoreESY_SY_EEEEENS4_18SM100_TMA_2SM_LOADENS4_14ComposedLayoutINS4_7SwizzleILi3ELi4ELi3EEENS4_18smem_ptr_flag_bitsILi16EEENST_INS5_IJNSA_ILi8EEESH_EEENS5_IJSH_SC_EEEEEEEvNS4_8identityES11_S1B_vS1C_EENS_8epilogue10collective18CollectiveEpilogueINS1E_23Sm100TmaWarpSpecializedILi4ELi2ELi32ELb1ELb0EEEJNS5_IJSG_SG_SH_EEENS5_IJNST_ISG_SC_EENST_INSA_ILi32EEESC_EEEEESJ_SK_SJ_SK_NS1E_6fusion15FusionCallbacksIS1I_NS1O_13LinCombEltActINS1E_6thread7SigmoidESJ_fSJ_fLNS_15FloatRoundStyleE2EEES1J_S1N_JEEENS4_5SM1004TMEM4LOAD26SM100_TMEM_LOAD_32dp32b32xENS4_13SM90_TMA_LOADENS12_INS13_ILi2ELi4ELi3EEES16_NST_INS5_IJS17_S1L_EEENS5_IJS1L_SC_EEEEEEENS4_39AutoVectorizingCopyWithAssumedAlignmentILi128EEENS4_14SM90_TMA_STOREES25_S27_S27_EEEvvEEEEvNT_6ParamsE) ;  /* 0xffffff4c024c7950 */ /* 0x000fea0003c3ffff */
        .weak           $__internal_2_$__cuda_sm10x_tcgen05_guardrail_trap_unallocated_columns_being_dealloced
        .type           $__internal_2_$__cuda_sm10x_tcgen05_guardrail_trap_unallocated_columns_being_dealloced,@function
        .size           $__internal_2_$__cuda_sm10x_tcgen05_guardrail_trap_unallocated_columns_being_dealloced,($__internal_3_$__cuda_sm20_rcp_rn_f32_slowpath - $__internal_2_$__cuda_sm10x_tcgen05_guardrail_trap_unallocated_columns_being_dealloced)
$__internal_2_$__cuda_sm10x_tcgen05_guardrail_trap_unallocated_columns_being_dealloced:
[----:B------:R-:W-:Y:S05]  /*b2d0*/  BPT.TRAP 0x1 ;  /* 0x000000040000795c */ /* 0x000fea0000300000 */
[----:B------:R-:W-:-:S04]  /*b2e0*/  HFMA2 R3, -RZ, RZ, 0, 0 ;  /* 0x00000000ff037431 */ /* 0x000fc800000001ff */
[----:B------:R-:W-:Y:S05]  /*b2f0*/  RET.REL.NODEC R2 `(_ZN7cutlass13device_kernelINS_4gemm6kernel13GemmUniversalIN4cute5tupleIJiiiiEEENS1_10collective13CollectiveMmaINS1_35MainloopSm100TmaUmmaWarpSpecializedILi8ELi2ELi4ENS5_IJNS4_1CILi2EEENSA_ILi1EEESC_EEEEENS5_IJNSA_ILi256EEENSA_ILi128EEENSA_ILi64EEEEEENS_6half_tENS5_IJlSC_lEEESJ_SK_NS4_8TiledMMAINS4_8MMA_AtomIJNS4_26SM100_MMA_F16BF16_2x1SM_SSISJ_SJ_fLi256ELi128ELNS4_4UMMA5MajorE0ELSP_0ELNSO_7ScaleInE0ELSQ_0EEEEEENS4_6LayoutINS5_IJSC_SC_SC_EEENS5_IJNSA_ILi0EEESV_SV_EEEEENS5_IJNS4_10UnderscoreESY_SY_EEEEENS4_18SM100_TMA_2SM_LOADENS4_14ComposedLayoutINS4_7SwizzleILi3ELi4ELi3EEENS4_18smem_ptr_flag_bitsILi16EEENST_INS5_IJNSA_ILi8EEESH_EEENS5_IJSH_SC_EEEEEEEvNS4_8identityES11_S1B_vS1C_EENS_8epilogue10collective18CollectiveEpilogueINS1E_23Sm100TmaWarpSpecializedILi4ELi2ELi32ELb1ELb0EEEJNS5_IJSG_SG_SH_EEENS5_IJNST_ISG_SC_EENST_INSA_ILi32EEESC_EEEEESJ_SK_SJ_SK_NS1E_6fusion15FusionCallbacksIS1I_NS1O_13LinCombEltActINS1E_6thread7SigmoidESJ_fSJ_fLNS_15FloatRoundStyleE2EEES1J_S1N_JEEENS4_5SM1004TMEM4LOAD26SM100_TMEM_LOAD_32dp32b32xENS4_13SM90_TMA_LOADENS12_INS13_ILi2ELi4ELi3EEES16_NST_INS5_IJS17_S1L_EEENS5_IJS1L_SC_EEEEEEENS4_39AutoVectorizingCopyWithAssumedAlignmentILi128EEENS4_14SM90_TMA_STOREES25_S27_S27_EEEvvEEEEvNT_6ParamsE) ;  /* 0xffffff4c02407950 */ /* 0x000fea0003c3ffff */
        .weak           $__internal_3_$__cuda_sm20_rcp_rn_f32_slowpath
        .type           $__internal_3_$__cuda_sm20_rcp_rn_f32_slowpath,@function
        .size           $__internal_3_$__cuda_sm20_rcp_rn_f32_slowpath,(.L_x_293 - $__internal_3_$__cuda_sm20_rcp_rn_f32_slowpath)
$__internal_3_$__cuda_sm20_rcp_rn_f32_slowpath:
[----:B------:R-:W-:Y:S01]  /*b300*/  IMAD.SHL.U32 R54, R57, 0x2, RZ ;  /* 0x0000000239367824 */ /* 0x000fe200078e00ff */
[----:B------:R-:W-:Y:S04]  /*b310*/  BSSY.RECONVERGENT B0, `(.L_x_288) ;  /* 0x0000030000007945 */ /* 0x000fe80003800200 */
[----:B------:R-:W-:-:S04]  /*b320*/  SHF.R.U32.HI R54, RZ, 0x18, R54 ;  /* 0x00000018ff367819 */ /* 0x000fc80000011636 */
[----:B------:R-:W-:-:S13]  /*b330*/  ISETP.NE.U32.AND P0, PT, R54, RZ, PT ;  /* 0x000000ff3600720c */ /* 0x000fda0003f05070 */
[----:B------:R-:W-:Y:S05]  /*b340*/  @P0 BRA `(.L_x_289) ;  /* 0x0000000000280947 */ /* 0x000fea0003800000 */
[----:B------:R-:W-:-:S04]  /*b350*/  SHF.L.U32 R32, R57, 0x1, RZ ;  /* 0x0000000139207819 */ /* 0x000fc800000006ff */
[----:B------:R-:W-:-:S13]  /*b360*/  ISETP.NE.AND P0, PT, R32, RZ, PT ;  /* 0x000000ff2000720c */ /* 0x000fda0003f05270 */
[----:B------:R-:W-:Y:S01]  /*b370*/  @P0 FFMA R54, R57, 1.84467440737095516160e+19, RZ ;  /* 0x5f80000039360823 */ /* 0x000fe200000000ff */
[----:B------:R-:W-:Y:S08]  /*b380*/  @!P0 MUFU.RCP R55, R57 ;  /* 0x0000003900378308 */ /* 0x000ff00000001000 */
[----:B------:R-:W1:Y:S02]  /*b390*/  @P0 MUFU.RCP R32, R54 ;  /* 0x0000003600200308 */ /* 0x000e640000001000 */
[----:B-1----:R-:W-:-:S04]  /*b3a0*/  @P0 FFMA R54, R54, R32, -1 ;  /* 0xbf80000036360423 */ /* 0x002fc80000000020 */
[----:B------:R-:W-:-:S04]  /*b3b0*/  @P0 FADD.FTZ R54, -R54, -RZ ;  /* 0x800000ff36360221 */ /* 0x000fc80000010100 */
[----:B------:R-:W-:-:S04]  /*b3c0*/  @P0 FFMA R54, R32, R54, R32 ;  /* 0x0000003620360223 */ /* 0x000fc80000000020 */
[----:B------:R-:W-:Y:S01]  /*b3d0*/  @P0 FFMA R55, R54, 1.84467440737095516160e+19, RZ ;  /* 0x5f80000036370823 */ /* 0x000fe200000000ff */
[----:B------:R-:W-:Y:S05]  /*b3e0*/  BRA `(.L_x_290) ;  /* 0x0000000000887947 */ /* 0x000fea0003800000 */
.L_x_289:
[----:B------:R-:W-:-:S04]  /*b3f0*/  IADD3 R32, PT, PT, R54, -0xfd, RZ ;  /* 0xffffff0336207810 */ /* 0x000fc80007ffe0ff */
[----:B------:R-:W-:-:S13]  /*b400*/  ISETP.GT.U32.AND P0, PT, R32, 0x1, PT ;  /* 0x000000012000780c */ /* 0x000fda0003f04070 */
[----:B------:R-:W-:Y:S05]  /*b410*/  @P0 BRA `(.L_x_291) ;  /* 0x0000000000780947 */ /* 0x000fea0003800000 */
[----:B------:R-:W-:Y:S01]  /*b420*/  LOP3.LUT R58, R57, 0x7fffff, RZ, 0xc0, !PT ;  /* 0x007fffff393a7812 */ /* 0x000fe200078ec0ff */
[----:B------:R-:W-:Y:S02]  /*b430*/  IMAD.MOV.U32 R55, RZ, RZ, 0x3 ;  /* 0x00000003ff377424 */ /* 0x000fe400078e00ff */
[----:B------:R-:W-:Y:S01]  /*b440*/  VIADD R54, R54, 0xffffff04 ;  /* 0xffffff0436367836 */ /* 0x000fe20000000000 */
[----:B------:R-:W-:Y:S02]  /*b450*/  LOP3.LUT R58, R58, 0x3f800000, RZ, 0xfc, !PT ;  /* 0x3f8000003a3a7812 */ /* 0x000fe400078efcff */
[----:B------:R-:W-:Y:S02]  /*b460*/  SHF.L.U32 R55, R55, R32, RZ ;  /* 0x0000002037377219 */ /* 0x000fe400000006ff */
[----:B------:R-:W1:Y:S02]  /*b470*/  MUFU.RCP R59, R58 ;  /* 0x0000003a003b7308 */ /* 0x000e640000001000 */
[----:B-1----:R-:W-:-:S04]  /*b480*/  FFMA R58, R58, R59, -1 ;  /* 0xbf8000003a3a7423 */ /* 0x002fc8000000003b */
[----:B------:R-:W-:-:S04]  /*b490*/  FADD.FTZ R58, -R58, -RZ ;  /* 0x800000ff3a3a7221 */ /* 0x000fc80000010100 */
[CCC-:B------:R-:W-:Y:S01]  /*b4a0*/  FFMA.RM R60, R59.reuse, R58.reuse, R59.reuse ;  /* 0x0000003a3b3c7223 */ /* 0x1c0fe2000000403b */
[----:B------:R-:W-:-:S04]  /*b4b0*/  FFMA.RP R58, R59, R58, R59 ;  /* 0x0000003a3b3a7223 */ /* 0x000fc8000000803b */
[C---:B------:R-:W-:Y:S02]  /*b4c0*/  LOP3.LUT R59, R60.reuse, 0x7fffff, RZ, 0xc0, !PT ;  /* 0x007fffff3c3b7812 */ /* 0x040fe400078ec0ff */
[----:B------:R-:W-:Y:S02]  /*b4d0*/  FSETP.NEU.FTZ.AND P0, PT, R60, R58, PT ;  /* 0x0000003a3c00720b */ /* 0x000fe40003f1d000 */
[----:B------:R-:W-:Y:S02]  /*b4e0*/  LOP3.LUT R59, R59, 0x800000, RZ, 0xfc, !PT ;  /* 0x008000003b3b7812 */ /* 0x000fe400078efcff */
[----:B------:R-:W-:Y:S02]  /*b4f0*/  SEL R58, RZ, 0xffffffff, !P0 ;  /* 0xffffffffff3a7807 */ /* 0x000fe40004000000 */
[----:B------:R-:W-:Y:S02]  /*b500*/  LOP3.LUT R55, R55, R59, RZ, 0xc0, !PT ;  /* 0x0000003b37377212 */ /* 0x000fe400078ec0ff */
[----:B------:R-:W-:Y:S01]  /*b510*/  SHF.R.U32.HI R54, RZ, R54, R59 ;  /* 0x00000036ff367219 */ /* 0x000fe2000001163b */
[----:B------:R-:W-:Y:S01]  /*b520*/  IMAD.MOV R58, RZ, RZ, -R58 ;  /* 0x000000ffff3a7224 */ /* 0x000fe200078e0a3a */
[----:B------:R-:W-:-:S04]  /*b530*/  SHF.R.U32.HI R55, RZ, R32, R55 ;  /* 0x00000020ff377219 */ /* 0x000fc80000011637 */
[----:B------:R-:W-:Y:S02]  /*b540*/  LOP3.LUT P1, RZ, R58, R32, R59, 0xf8, !PT ;  /* 0x000000203aff7212 */ /* 0x000fe4000782f83b */
[C---:B------:R-:W-:Y:S02]  /*b550*/  LOP3.LUT P2, RZ, R55.reuse, 0x1, RZ, 0xc0, !PT ;  /* 0x0000000137ff7812 */ /* 0x040fe4000784c0ff */
[----:B------:R-:W-:-:S04]  /*b560*/  LOP3.LUT P0, RZ, R55, 0x2, RZ, 0xc0, !PT ;  /* 0x0000000237ff7812 */ /* 0x000fc8000780c0ff */
[----:B------:R-:W-:-:S04]  /*b570*/  PLOP3.LUT P0, PT, P2, P1, P0, 0xe0, 0x0 ;  /* 0x000000000000781c */ /* 0x000fc80001703c00 */
[----:B------:R-:W-:Y:S02]  /*b580*/  SEL R32, RZ, 0x1, !P0 ;  /* 0x00000001ff207807 */ /* 0x000fe40004000000 */
[----:B------:R-:W-:-:S03]  /*b590*/  LOP3.LUT P0, RZ, R57, 0x7fffff, RZ, 0xc0, !PT ;  /* 0x007fffff39ff7812 */ /* 0x000fc6000780c0ff */
[----:B------:R-:W-:-:S05]  /*b5a0*/  IMAD.MOV R32, RZ, RZ, -R32 ;  /* 0x000000ffff207224 */ /* 0x000fca00078e0a20 */
[----:B------:R-:W-:-:S13]  /*b5b0*/  ISETP.GE.AND P1, PT, R32, RZ, PT ;  /* 0x000000ff2000720c */ /* 0x000fda0003f26270 */
[----:B------:R-:W-:-:S04]  /*b5c0*/  @!P1 VIADD R54, R54, 0x1 ;  /* 0x0000000136369836 */ /* 0x000fc80000000000 */
[----:B------:R-:W-:-:S05]  /*b5d0*/  @!P0 IMAD.SHL.U32 R54, R54, 0x2, RZ ;  /* 0x0000000236368824 */ /* 0x000fca00078e00ff */
[----:B------:R-:W-:Y:S01]  /*b5e0*/  LOP3.LUT R55, R54, 0x80000000, R57, 0xf8, !PT ;  /* 0x8000000036377812 */ /* 0x000fe200078ef839 */
[----:B------:R-:W-:Y:S05]  /*b5f0*/  BRA `(.L_x_290) ;  /* 0x0000000000047947 */ /* 0x000fea0003800000 */
.L_x_291:
[----:B------:R1:W2:Y:S02]  /*b600*/  MUFU.RCP R55, R57 ;  /* 0x0000003900377308 */ /* 0x0002a40000001000 */
.L_x_290:
[----:B------:R-:W-:Y:S05]  /*b610*/  BSYNC.RECONVERGENT B0 ;  /* 0x0000000000007941 */ /* 0x000fea0003800200 */
.L_x_288:
[----:B-1----:R-:W-:Y:S01]  /*b620*/  HFMA2 R57, -RZ, RZ, 0, 0 ;  /* 0x00000000ff397431 */ /* 0x002fe200000001ff */
[----:B--2---:R-:W-:-:S03]  /*b630*/  MOV R32, R55 ;  /* 0x0000003700207202 */ /* 0x004fc60000000f00 */
[----:B------:R-:W-:Y:S05]  /*b640*/  RET.REL.NODEC R56 `(_ZN7cutlass13device_kernelINS_4gemm6kernel13GemmUniversalIN4cute5tupleIJiiiiEEENS1_10collective13CollectiveMmaINS1_35MainloopSm100TmaUmmaWarpSpecializedILi8ELi2ELi4ENS5_IJNS4_1CILi2EEENSA_ILi1EEESC_EEEEENS5_IJNSA_ILi256EEENSA_ILi128EEENSA_ILi64EEEEEENS_6half_tENS5_IJlSC_lEEESJ_SK_NS4_8TiledMMAINS4_8MMA_AtomIJNS4_26SM100_MMA_F16BF16_2x1SM_SSISJ_SJ_fLi256ELi128ELNS4_4UMMA5MajorE0ELSP_0ELNSO_7ScaleInE0ELSQ_0EEEEEENS4_6LayoutINS5_IJSC_SC_SC_EEENS5_IJNSA_ILi0EEESV_SV_EEEEENS5_IJNS4_10UnderscoreESY_SY_EEEEENS4_18SM100_TMA_2SM_LOADENS4_14ComposedLayoutINS4_7SwizzleILi3ELi4ELi3EEENS4_18smem_ptr_flag_bitsILi16EEENST_INS5_IJNSA_ILi8EEESH_EEENS5_IJSH_SC_EEEEEEEvNS4_8identityES11_S1B_vS1C_EENS_8epilogue10collective18CollectiveEpilogueINS1E_23Sm100TmaWarpSpecializedILi4ELi2ELi32ELb1ELb0EEEJNS5_IJSG_SG_SH_EEENS5_IJNST_ISG_SC_EENST_INSA_ILi32EEESC_EEEEESJ_SK_SJ_SK_NS1E_6fusion15FusionCallbacksIS1I_NS1O_13LinCombEltActINS1E_6thread7SigmoidESJ_fSJ_fLNS_15FloatRoundStyleE2EEES1J_S1N_JEEENS4_5SM1004TMEM4LOAD26SM100_TMEM_LOAD_32dp32b32xENS4_13SM90_TMA_LOADENS12_INS13_ILi2ELi4ELi3EEES16_NST_INS5_IJS17_S1L_EEENS5_IJS1L_SC_EEEEEEENS4_39AutoVectorizingCopyWithAssumedAlignmentILi128EEENS4_14SM90_TMA_STOREES25_S27_S27_EEEvvEEEEvNT_6ParamsE) ;  /* 0xffffff48386c7950 */ /* 0x000fea0003c3ffff */
.L_x_292:
[----:B------:R-:W-:-:S00]  /*b650*/  BRA `(.L_x_292) ;  /* 0xfffffffc00fc7947 */ /* 0x000fc0000383ffff */
[----:B------:R-:W-:-:S00]  /*b660*/  NOP ;  /* 0x0000000000007918 */ /* 0x000fc00000000000 */
        /* <DEDUP_REMOVED lines=9> */
.L_x_293:


//--------------------- .nv.global.init           --------------------------
	.section	.nv.global.init,"aw",@progbits
.nv.global.init:
	.type		$str$27,@object
	.size		$str$27,($str$28 - $str$27)
$str$27:
        /*0000*/ 	.byte	0x28, 0x61, 0x64, 0x64, 0x72, 0x65, 0x73, 0x73, 0x20, 0x26, 0x20, 0x6d, 0x61, 0x73, 0x6b, 0x29
        /*0010*/ 	.byte	0x20, 0x3d, 0x3d, 0x20, 0x30, 0x00
	.type		$str$28,@object
	.size		$str$28,($str$26 - $str$28)
$str$28:
        /*0016*/ 	.byte	0x2f, 0x74, 0x6d, 0x70, 0x2f, 0x63, 0x75, 0x74, 0x6c, 0x61, 0x73, 0x73, 0x5f, 0x73, 0x77, 0x65
        /*0026*/ 	.byte	0x65, 0x70, 0x5f, 0x73, 0x72, 0x63, 0x2f, 0x69, 0x6e, 0x63, 0x6c, 0x75, 0x64, 0x65, 0x2f, 0x63
        /*0036*/ 	.byte	0x75, 0x74, 0x65, 0x2f, 0x70, 0x6f, 0x69, 0x6e, 0x74, 0x65, 0x72, 0x5f, 0x66, 0x6c, 0x61, 0x67
        /*0046*/ 	.byte	0x67, 0x65, 0x64, 0x2e, 0x68, 0x70, 0x70, 0x00
	.type		$str$26,@object
	.size		$str$26,($str$25 - $str$26)
$str$26:
        /*004e*/ 	.byte	0x2f, 0x74, 0x6d, 0x70, 0x2f, 0x63, 0x75, 0x74, 0x6c, 0x61, 0x73, 0x73, 0x5f, 0x73, 0x77, 0x65
        /*005e*/ 	.byte	0x65, 0x70, 0x5f, 0x73, 0x72, 0x63, 0x2f, 0x69, 0x6e, 0x63, 0x6c, 0x75, 0x64, 0x65, 0x2f, 0x63
        /*006e*/ 	.byte	0x75, 0x74, 0x65, 0x2f, 0x61, 0x74, 0x6f, 0x6d, 0x2f, 0x63, 0x6f, 0x70, 0x79, 0x5f, 0x74, 0x72
        /*007e*/ 	.byte	0x61, 0x69, 0x74, 0x73, 0x5f, 0x73, 0x6d, 0x31, 0x30, 0x30, 0x2e, 0x68, 0x70, 0x70, 0x00
	.type		$str$25,@object
	.size		$str$25,(__unnamed_1 - $str$25)
$str$25:
        /*008d*/ 	.byte	0x28, 0x28, 0x75, 0x69, 0x6e, 0x74, 0x33, 0x32, 0x5f, 0x74, 0x28, 0x74, 0x68, 0x72, 0x65, 0x61
        /*009d*/ 	.byte	0x64, 0x49, 0x64, 0x78, 0x2e, 0x78, 0x29, 0x20, 0x2f, 0x20, 0x33, 0x32, 0x29, 0x20, 0x25, 0x20
        /*00ad*/ 	.byte	0x34, 0x29, 0x20, 0x3d, 0x3d, 0x20, 0x28, 0x28, 0x28, 0x74, 0x6d, 0x65, 0x6d, 0x5f, 0x61, 0x64
        /*00bd*/ 	.byte	0x64, 0x72, 0x20, 0x3e, 0x3e, 0x20, 0x31, 0x36, 0x29, 0x20, 0x2f, 0x20, 0x33, 0x32, 0x29, 0x20
        /*00cd*/ 	.byte	0x25, 0x20, 0x34, 0x29, 0x00
	.type		__unnamed_1,@object
	.size		__unnamed_1,(__unnamed_2 - __unnamed_1)
__unnamed_1:
        /*00d2*/ 	.byte	0x61, 0x75, 0x74, 0x6f, 0x20, 0x63, 0x75, 0x74, 0x65, 0x3a, 0x3a, 0x61, 0x73, 0x5f, 0x70, 0x6f
        /* <DEDUP_REMOVED lines=24> */
        /*0262*/ 	.byte	0x3e, 0x3e, 0x3e, 0x3e, 0x5d, 0x00
	.type		__unnamed_2,@object
	.size		__unnamed_2,(.L_2 - __unnamed_2)
__unnamed_2:
        /* <DEDUP_REMOVED lines=42> */
        /*0508*/ 	.byte	0x3e, 0x3e, 0x5d, 0x00
.L_2:


//--------------------- .nv.shared._ZN7cutlass13device_kernelINS_4gemm6kernel13GemmUniversalIN4cute5tupleIJiiiiEEENS1_10collective13CollectiveMmaINS1_35MainloopSm100TmaUmmaWarpSpecializedILi8ELi2ELi4ENS5_IJNS4_1CILi2EEENSA_ILi1EEESC_EEEEENS5_IJNSA_ILi256EEENSA_ILi128EEENSA_ILi64EEEEEENS_6half_tENS5_IJlSC_lEEESJ_SK_NS4_8TiledMMAINS4_8MMA_AtomIJNS4_26SM100_MMA_F16BF16_2x1SM_SSISJ_SJ_fLi256ELi128ELNS4_4UMMA5MajorE0ELSP_0ELNSO_7ScaleInE0ELSQ_0EEEEEENS4_6LayoutINS5_IJSC_SC_SC_EEENS5_IJNSA_ILi0EEESV_SV_EEEEENS5_IJNS4_10UnderscoreESY_SY_EEEEENS4_18SM100_TMA_2SM_LOADENS4_14ComposedLayoutINS4_7SwizzleILi3ELi4ELi3EEENS4_18smem_ptr_flag_bitsILi16EEENST_INS5_IJNSA_ILi8EEESH_EEENS5_IJSH_SC_EEEEEEEvNS4_8identityES11_S1B_vS1C_EENS_8epilogue10collective18CollectiveEpilogueINS1E_23Sm100TmaWarpSpecializedILi4ELi2ELi32ELb1ELb0EEEJNS5_IJSG_SG_SH_EEENS5_IJNST_ISG_SC_EENST_INSA_ILi32EEESC_EEEEESJ_SK_SJ_SK_NS1E_6fusion15FusionCallbacksIS1I_NS1O_13LinCombEltActINS1E_6thread7SigmoidESJ_fSJ_fLNS_15FloatRoundStyleE2EEES1J_S1N_JEEENS4_5SM1004TMEM4LOAD26SM100_TMEM_LOAD_32dp32b32xENS4_13SM90_TMA_LOADENS12_INS13_ILi2ELi4ELi3EEES16_NST_INS5_IJS17_S1L_EEENS5_IJS1L_SC_EEEEEEENS4_39AutoVectorizingCopyWithAssumedAlignmentILi128EEENS4_14SM90_TMA_STOREES25_S27_S27_EEEvvEEEEvNT_6ParamsE --------------------------
	.section	.nv.shared._ZN7cutlass13device_kernelINS_4gemm6kernel13GemmUniversalIN4cute5tupleIJiiiiEEENS1_10collective13CollectiveMmaINS1_35MainloopSm100TmaUmmaWarpSpecializedILi8ELi2ELi4ENS5_IJNS4_1CILi2EEENSA_ILi1EEESC_EEEEENS5_IJNSA_ILi256EEENSA_ILi128EEENSA_ILi64EEEEEENS_6half_tENS5_IJlSC_lEEESJ_SK_NS4_8TiledMMAINS4_8MMA_AtomIJNS4_26SM100_MMA_F16BF16_2x1SM_SSISJ_SJ_fLi256ELi128ELNS4_4UMMA5MajorE0ELSP_0ELNSO_7ScaleInE0ELSQ_0EEEEEENS4_6LayoutINS5_IJSC_SC_SC_EEENS5_IJNSA_ILi0EEESV_SV_EEEEENS5_IJNS4_10UnderscoreESY_SY_EEEEENS4_18SM100_TMA_2SM_LOADENS4_14ComposedLayoutINS4_7SwizzleILi3ELi4ELi3EEENS4_18smem_ptr_flag_bitsILi16EEENST_INS5_IJNSA_ILi8EEESH_EEENS5_IJSH_SC_EEEEEEEvNS4_8identityES11_S1B_vS1C_EENS_8epilogue10collective18CollectiveEpilogueINS1E_23Sm100TmaWarpSpecializedILi4ELi2ELi32ELb1ELb0EEEJNS5_IJSG_SG_SH_EEENS5_IJNST_ISG_SC_EENST_INSA_ILi32EEESC_EEEEESJ_SK_SJ_SK_NS1E_6fusion15FusionCallbacksIS1I_NS1O_13LinCombEltActINS1E_6thread7SigmoidESJ_fSJ_fLNS_15FloatRoundStyleE2EEES1J_S1N_JEEENS4_5SM1004TMEM4LOAD26SM100_TMEM_LOAD_32dp32b32xENS4_13SM90_TMA_LOADENS12_INS13_ILi2ELi4ELi3EEES16_NST_INS5_IJS17_S1L_EEENS5_IJS1L_SC_EEEEEEENS4_39AutoVectorizingCopyWithAssumedAlignmentILi128EEENS4_14SM90_TMA_STOREES25_S27_S27_EEEvvEEEEvNT_6ParamsE,"aw",@nobits
	.sectionflags	@""
	.align	16
	.zero		1024


//--------------------- .nv.shared.reserved.0     --------------------------
	.section	.nv.shared.reserved.0,"aw",@nobits
	.weak		__nv_reservedSMEM_offset_0_alias
	.size		__nv_reservedSMEM_offset_0_alias, 0, 64
	.other		__nv_reservedSMEM_offset_0_alias,@"STO_CUDA_RESERVED_SHARED STV_DEFAULT"
__nv_reservedSMEM_offset_0_alias:
	.zero		0
.nv.shared.reserved.0:
	.zero		64
	.weak		__nv_reservedSMEM_tcgen05_partition
	.type		__nv_reservedSMEM_tcgen05_partition,@object
	.size		__nv_reservedSMEM_tcgen05_partition,(.L_0 - __nv_reservedSMEM_tcgen05_partition)
__nv_reservedSMEM_tcgen05_partition:
	.zero		32
.L_0:


//--------------------- .nv.global                --------------------------
	.section	.nv.global,"aw",@nobits
.nv.global:
	.type		_ZN39_INTERNAL_93c3d021_4_k_cu_de60fe5f_36644cute1_E,@object
	.size		_ZN39_INTERNAL_93c3d021_4_k_cu_de60fe5f_36644cute1_E,(_ZN39_INTERNAL_93c3d021_4_k_cu_de60fe5f_36644cuda3std3__45__cpo6cbeginE - _ZN39_INTERNAL_93c3d021_4_k_cu_de60fe5f_36644cute1_E)
_ZN39_INTERNAL_93c3d021_4_k_cu_de60fe5f_36644cute1_E:
	.zero		1
	.type		_ZN39_INTERNAL_93c3d021_4_k_cu_de60fe5f_36644cuda3std3__45__cpo6cbeginE,@object
	.size		_ZN39_INTERNAL_93c3d021_4_k_cu_de60fe5f_36644cuda3std3__45__cpo6cbeginE,(_ZN39_INTERNAL_93c3d021_4_k_cu_de60fe5f_36644cuda3std3__48in_placeE - _ZN39_INTERNAL_93c3d021_4_k_cu_de60fe5f_36644cuda3std3__45__cpo6cbeginE)
_ZN39_INTERNAL_93c3d021_4_k_cu_de60fe5f_36644cuda3std3__45__cpo6cbeginE:
	.zero		1
	.type		_ZN39_INTERNAL_93c3d021_4_k_cu_de60fe5f_36644cuda3std3__48in_placeE,@object
	.size		_ZN39_INTERNAL_93c3d021_4_k_cu_de60fe5f_36644cuda3std3__48in_placeE,(_ZN39_INTERNAL_93c3d021_4_k_cu_de60fe5f_36644cuda3std6ranges3__45__cpo9iter_moveE - _ZN39_INTERNAL_93c3d021_4_k_cu_de60fe5f_36644cuda3std3__48in_placeE)
_ZN39_INTERNAL_93c3d021_4_k_cu_de60fe5f_36644cuda3std3__48in_placeE:
	.zero		1
	.type		_ZN39_INTERNAL_93c3d021_4_k_cu_de60fe5f_36644cuda3std6ranges3__45__cpo9iter_moveE,@object
	.size		_ZN39_INTERNAL_93c3d021_4_k_cu_de60fe5f_36644cuda3std6ranges3__45__cpo9iter_moveE,(_ZN39_INTERNAL_93c3d021_4_k_cu_de60fe5f_36644cuda3std3__45__cpo5beginE - _ZN39_INTERNAL_93c3d021_4_k_cu_de60fe5f_36644cuda3std6ranges3__45__cpo9iter_moveE)
_ZN39_INTERNAL_93c3d021_4_k_cu_de60fe5f_36644cuda3std6ranges3__45__cpo9iter_moveE:
	.zero		1
	.type		_ZN39_INTERNAL_93c3d021_4_k_cu_de60fe5f_36644cuda3std3__45__cpo5beginE,@object
	.size		_ZN39_INTERNAL_93c3d021_4_k_cu_de60fe5f_36644cuda3std3__45__cpo5beginE,(_ZN39_INTERNAL_93c3d021_4_k_cu_de60fe5f_36644cuda3std3__441_GLOBAL__N__93c3d021_4_k_cu_de60fe5f_36646ignoreE - _ZN39_INTERNAL_93c3d021_4_k_cu_de60fe5f_36644cuda3std3__45__cpo5beginE)
_ZN39_INTERNAL_93c3d021_4_k_cu_de60fe5f_36644cuda3std3__45__cpo5beginE:
	.zero		1
	.type		_ZN39_INTERNAL_93c3d021_4_k_cu_de60fe5f_36644cuda3std3__441_GLOBAL__N__93c3d021_4_k_cu_de60fe5f_36646ignoreE,@object
	.size		_ZN39_INTERNAL_93c3d021_4_k_cu_de60fe5f_36644cuda3std3__441_GLOBAL__N__93c3d021_4_k_cu_de60fe5f_36646ignoreE,(_ZN39_INTERNAL_93c3d021_4_k_cu_de60fe5f_36644cute7productE - _ZN39_INTERNAL_93c3d021_4_k_cu_de60fe5f_36644cuda3std3__441_GLOBAL__N__93c3d021_4_k_cu_de60fe5f_36646ignoreE)
_ZN39_INTERNAL_93c3d021_4_k_cu_de60fe5f_36644cuda3std3__441_GLOBAL__N__93c3d021_4_k_cu_de60fe5f_36646ignoreE:
	.zero		1
	.type		_ZN39_INTERNAL_93c3d021_4_k_cu_de60fe5f_36644cute7productE,@object
	.size		_ZN39_INTERNAL_93c3d021_4_k_cu_de60fe5f_36644cute7productE,(_ZN39_INTERNAL_93c3d021_4_k_cu_de60fe5f_36644cuda3std3__45__cpo3endE - _ZN39_INTERNAL_93c3d021_4_k_cu_de60fe5f_36644cute7productE)
_ZN39_INTERNAL_93c3d021_4_k_cu_de60fe5f_36644cute7productE:
	.zero		1
	.type		_ZN39_INTERNAL_93c3d021_4_k_cu_de60fe5f_36644cuda3std3__45__cpo3endE,@object
	.size		_ZN39_INTERNAL_93c3d021_4_k_cu_de60fe5f_36644cuda3std3__45__cpo3endE,(_ZN39_INTERNAL_93c3d021_4_k_cu_de60fe5f_36644cuda3std3__419piecewise_constructE - _ZN39_INTERNAL_93c3d021_4_k_cu_de60fe5f_36644cuda3std3__45__cpo3endE)
_ZN39_INTERNAL_93c3d021_4_k_cu_de60fe5f_36644cuda3std3__45__cpo3endE:
	.zero		1
	.type		_ZN39_INTERNAL_93c3d021_4_k_cu_de60fe5f_36644cuda3std3__419piecewise_constructE,@object
	.size		_ZN39_INTERNAL_93c3d021_4_k_cu_de60fe5f_36644cuda3std3__419piecewise_constructE,(_ZN39_INTERNAL_93c3d021_4_k_cu_de60fe5f_36644cuda3std3__45__cpo4cendE - _ZN39_INTERNAL_93c3d021_4_k_cu_de60fe5f_36644cuda3std3__419piecewise_constructE)
_ZN39_INTERNAL_93c3d021_4_k_cu_de60fe5f_36644cuda3std3__419piecewise_constructE:
	.zero		1
	.type		_ZN39_INTERNAL_93c3d021_4_k_cu_de60fe5f_36644cuda3std3__45__cpo4cendE,@object
	.size		_ZN39_INTERNAL_93c3d021_4_k_cu_de60fe5f_36644cuda3std3__45__cpo4cendE,(_ZN39_INTERNAL_93c3d021_4_k_cu_de60fe5f_36644cuda3std6ranges3__45__cpo4swapE - _ZN39_INTERNAL_93c3d021_4_k_cu_de60fe5f_36644cuda3std3__45__cpo4cendE)
_ZN39_INTERNAL_93c3d021_4_k_cu_de60fe5f_36644cuda3std3__45__cpo4cendE:
	.zero		1
	.type		_ZN39_INTERNAL_93c3d021_4_k_cu_de60fe5f_36644cuda3std6ranges3__45__cpo4swapE,@object
	.size		_ZN39_INTERNAL_93c3d021_4_k_cu_de60fe5f_36644cuda3std6ranges3__45__cpo4swapE,(.L_10 - _ZN39_INTERNAL_93c3d021_4_k_cu_de60fe5f_36644cuda3std6ranges3__45__cpo4swapE)
_ZN39_INTERNAL_93c3d021_4_k_cu_de60fe5f_36644cuda3std6ranges3__45__cpo4swapE:
	.zero		1
.L_10:


//--------------------- .nv.constant0._ZN7cutlass13device_kernelINS_4gemm6kernel13GemmUniversalIN4cute5tupleIJiiiiEEENS1_10collective13CollectiveMmaINS1_35MainloopSm100TmaUmmaWarpSpecializedILi8ELi2ELi4ENS5_IJNS4_1CILi2EEENSA_ILi1EEESC_EEEEENS5_IJNSA_ILi256EEENSA_ILi128EEENSA_ILi64EEEEEENS_6half_tENS5_IJlSC_lEEESJ_SK_NS4_8TiledMMAINS4_8MMA_AtomIJNS4_26SM100_MMA_F16BF16_2x1SM_SSISJ_SJ_fLi256ELi128ELNS4_4UMMA5MajorE0ELSP_0ELNSO_7ScaleInE0ELSQ_0EEEEEENS4_6LayoutINS5_IJSC_SC_SC_EEENS5_IJNSA_ILi0EEESV_SV_EEEEENS5_IJNS4_10UnderscoreESY_SY_EEEEENS4_18SM100_TMA_2SM_LOADENS4_14ComposedLayoutINS4_7SwizzleILi3ELi4ELi3EEENS4_18smem_ptr_flag_bitsILi16EEENST_INS5_IJNSA_ILi8EEESH_EEENS5_IJSH_SC_EEEEEEEvNS4_8identityES11_S1B_vS1C_EENS_8epilogue10collective18CollectiveEpilogueINS1E_23Sm100TmaWarpSpecializedILi4ELi2ELi32ELb1ELb0EEEJNS5_IJSG_SG_SH_EEENS5_IJNST_ISG_SC_EENST_INSA_ILi32EEESC_EEEEESJ_SK_SJ_SK_NS1E_6fusion15FusionCallbacksIS1I_NS1O_13LinCombEltActINS1E_6thread7SigmoidESJ_fSJ_fLNS_15FloatRoundStyleE2EEES1J_S1N_JEEENS4_5SM1004TMEM4LOAD26SM100_TMEM_LOAD_32dp32b32xENS4_13SM90_TMA_LOADENS12_INS13_ILi2ELi4ELi3EEES16_NST_INS5_IJS17_S1L_EEENS5_IJS1L_SC_EEEEEEENS4_39AutoVectorizingCopyWithAssumedAlignmentILi128EEENS4_14SM90_TMA_STOREES25_S27_S27_EEEvvEEEEvNT_6ParamsE --------------------------
	.section	.nv.constant0._ZN7cutlass13device_kernelINS_4gemm6kernel13GemmUniversalIN4cute5tupleIJiiiiEEENS1_10collective13CollectiveMmaINS1_35MainloopSm100TmaUmmaWarpSpecializedILi8ELi2ELi4ENS5_IJNS4_1CILi2EEENSA_ILi1EEESC_EEEEENS5_IJNSA_ILi256EEENSA_ILi128EEENSA_ILi64EEEEEENS_6half_tENS5_IJlSC_lEEESJ_SK_NS4_8TiledMMAINS4_8MMA_AtomIJNS4_26SM100_MMA_F16BF16_2x1SM_SSISJ_SJ_fLi256ELi128ELNS4_4UMMA5MajorE0ELSP_0ELNSO_7ScaleInE0ELSQ_0EEEEEENS4_6LayoutINS5_IJSC_SC_SC_EEENS5_IJNSA_ILi0EEESV_SV_EEEEENS5_IJNS4_10UnderscoreESY_SY_EEEEENS4_18SM100_TMA_2SM_LOADENS4_14ComposedLayoutINS4_7SwizzleILi3ELi4ELi3EEENS4_18smem_ptr_flag_bitsILi16EEENST_INS5_IJNSA_ILi8EEESH_EEENS5_IJSH_SC_EEEEEEEvNS4_8identityES11_S1B_vS1C_EENS_8epilogue10collective18CollectiveEpilogueINS1E_23Sm100TmaWarpSpecializedILi4ELi2ELi32ELb1ELb0EEEJNS5_IJSG_SG_SH_EEENS5_IJNST_ISG_SC_EENST_INSA_ILi32EEESC_EEEEESJ_SK_SJ_SK_NS1E_6fusion15FusionCallbacksIS1I_NS1O_13LinCombEltActINS1E_6thread7SigmoidESJ_fSJ_fLNS_15FloatRoundStyleE2EEES1J_S1N_JEEENS4_5SM1004TMEM4LOAD26SM100_TMEM_LOAD_32dp32b32xENS4_13SM90_TMA_LOADENS12_INS13_ILi2ELi4ELi3EEES16_NST_INS5_IJS17_S1L_EEENS5_IJS1L_SC_EEEEEEENS4_39AutoVectorizingCopyWithAssumedAlignmentILi128EEENS4_14SM90_TMA_STOREES25_S27_S27_EEEvvEEEEvNT_6ParamsE,"a",@progbits
	.sectionflags	@""
	.align	4
.nv.constant0._ZN7cutlass13device_kernelINS_4gemm6kernel13GemmUniversalIN4cute5tupleIJiiiiEEENS1_10collective13CollectiveMmaINS1_35MainloopSm100TmaUmmaWarpSpecializedILi8ELi2ELi4ENS5_IJNS4_1CILi2EEENSA_ILi1EEESC_EEEEENS5_IJNSA_ILi256EEENSA_ILi128EEENSA_ILi64EEEEEENS_6half_tENS5_IJlSC_lEEESJ_SK_NS4_8TiledMMAINS4_8MMA_AtomIJNS4_26SM100_MMA_F16BF16_2x1SM_SSISJ_SJ_fLi256ELi128ELNS4_4UMMA5MajorE0ELSP_0ELNSO_7ScaleInE0ELSQ_0EEEEEENS4_6LayoutINS5_IJSC_SC_SC_EEENS5_IJNSA_ILi0EEESV_SV_EEEEENS5_IJNS4_10UnderscoreESY_SY_EEEEENS4_18SM100_TMA_2SM_LOADENS4_14ComposedLayoutINS4_7SwizzleILi3ELi4ELi3EEENS4_18smem_ptr_flag_bitsILi16EEENST_INS5_IJNSA_ILi8EEESH_EEENS5_IJSH_SC_EEEEEEEvNS4_8identityES11_S1B_vS1C_EENS_8epilogue10collective18CollectiveEpilogueINS1E_23Sm100TmaWarpSpecializedILi4ELi2ELi32ELb1ELb0EEEJNS5_IJSG_SG_SH_EEENS5_IJNST_ISG_SC_EENST_INSA_ILi32EEESC_EEEEESJ_SK_SJ_SK_NS1E_6fusion15FusionCallbacksIS1I_NS1O_13LinCombEltActINS1E_6thread7SigmoidESJ_fSJ_fLNS_15FloatRoundStyleE2EEES1J_S1N_JEEENS4_5SM1004TMEM4LOAD26SM100_TMEM_LOAD_32dp32b32xENS4_13SM90_TMA_LOADENS12_INS13_ILi2ELi4ELi3EEES16_NST_INS5_IJS17_S1L_EEENS5_IJS1L_SC_EEEEEEENS4_39AutoVectorizingCopyWithAssumedAlignmentILi128EEENS4_14SM90_TMA_STOREES25_S27_S27_EEEvvEEEEvNT_6ParamsE:
	.zero		2944


//--------------------- SYMBOLS --------------------------

	.type		.nv.reservedSmem.offset0,@object
	.size		.nv.reservedSmem.offset0,0x4
	.type		.nv.reservedSmem.cap,@object
	.size		.nv.reservedSmem.cap,0x4
	.type		__assertfail,@function
